	.target	sm_90a

	.elftype	@"ET_EXEC"


//--------------------- .note.nv.tkinfo           --------------------------
	.section	.note.nv.tkinfo,"",@"SHT_NOTE"
	.sectionflags	@"SHF_NOTE_NV_TKINFO"
	.tkinfo
        /*0018*/ 	.word	0x00000002
        /*0030*/ 	.string	""
        /*0030*/ 	.string	"ptxas"
        /*0030*/ 	.string	"Cuda compilation tools, release 13.0, V13.0.88"
        /*0030*/ 	.string	"Build cuda_13.0.r13.0/compiler.36424714_0"
        /*0030*/ 	.string	"-arch sm_90a -m 64 "



//--------------------- .note.nv.cuinfo           --------------------------
	.section	.note.nv.cuinfo,"",@"SHT_NOTE"
	.sectionflags	@"SHF_NOTE_NV_CUINFO"
        /*0018*/ 	.short	0x0002
        /*001a*/ 	.short	0x005a
        /*001c*/ 	.short	0x0082
	.zero		2


//--------------------- .nv.info                  --------------------------
	.section	.nv.info,"",@"SHT_CUDA_INFO"
	.align	4


	//----- nvinfo : EIATTR_REGCOUNT
	.align		4
        /*0000*/ 	.byte	0x04, 0x2f
        /*0002*/ 	.short	(.L_12 - .L_11)
	.align		4
.L_11:
        /*0004*/ 	.word	index@(_ZN7cutlass13device_kernelINS_4gemm6kernel13GemmUniversalIN4cute5tupleIJiiiiEEENS1_10collective13CollectiveMmaINS1_37MainloopSm90TmaGmmaWarpSpecializedFP8ILi3ENS5_IJNS4_1CILi1EEESB_SB_EEENS1_35KernelTmaWarpSpecializedCooperativeEEENS5_IJNSA_ILi256EEESF_NSA_ILi128EEEEEENS_12float_e4m3_tENS5_IJlSB_lEEESI_SJ_NS4_8TiledMMAINS4_8MMA_AtomIJNS4_4SM904GMMA31MMA_64x256x32_F32E4M3E4M3_SS_TNILNSN_7ScaleInE1ELSP_1EEEEEENS4_6LayoutINS5_IJNSA_ILi2EEESB_SB_EEENS5_IJSB_NSA_ILi0EEESV_EEEEENS5_IJNS4_10UnderscoreESY_SY_EEEEENS4_13SM90_TMA_LOADENS4_14ComposedLayoutINS4_7SwizzleILi3ELi4ELi3EEENS4_18smem_ptr_flag_bitsILi8EEENSS_INS5_IJNSA_ILi8EEESG_EEENS5_IJSG_SB_EEEEEEEvNS4_8identityES11_S1B_vS1C_EENS_8epilogue10collective6detail29Sm90TmaWarpSpecializedAdapterINS1F_15DefaultEpilogueISI_SJ_SJ_NS1E_6thread17LinearCombinationISI_Li1EffLNS1J_9ScaleType4KindE0ELNS_15FloatRoundStyleE2ESI_EENS1_15EpilogueDefaultEEEEEvvEEEEvNT_6ParamsE)
        /*0008*/ 	.word	0x000000a8


	//----- nvinfo : EIATTR_FRAME_SIZE
	.align		4
.L_12:
        /*000c*/ 	.byte	0x04, 0x11
        /*000e*/ 	.short	(.L_14 - .L_13)
	.align		4
.L_13:
        /*0010*/ 	.word	index@(_ZN7cutlass13device_kernelINS_4gemm6kernel13GemmUniversalIN4cute5tupleIJiiiiEEENS1_10collective13CollectiveMmaINS1_37MainloopSm90TmaGmmaWarpSpecializedFP8ILi3ENS5_IJNS4_1CILi1EEESB_SB_EEENS1_35KernelTmaWarpSpecializedCooperativeEEENS5_IJNSA_ILi256EEESF_NSA_ILi128EEEEEENS_12float_e4m3_tENS5_IJlSB_lEEESI_SJ_NS4_8TiledMMAINS4_8MMA_AtomIJNS4_4SM904GMMA31MMA_64x256x32_F32E4M3E4M3_SS_TNILNSN_7ScaleInE1ELSP_1EEEEEENS4_6LayoutINS5_IJNSA_ILi2EEESB_SB_EEENS5_IJSB_NSA_ILi0EEESV_EEEEENS5_IJNS4_10UnderscoreESY_SY_EEEEENS4_13SM90_TMA_LOADENS4_14ComposedLayoutINS4_7SwizzleILi3ELi4ELi3EEENS4_18smem_ptr_flag_bitsILi8EEENSS_INS5_IJNSA_ILi8EEESG_EEENS5_IJSG_SB_EEEEEEEvNS4_8identityES11_S1B_vS1C_EENS_8epilogue10collective6detail29Sm90TmaWarpSpecializedAdapterINS1F_15DefaultEpilogueISI_SJ_SJ_NS1E_6thread17LinearCombinationISI_Li1EffLNS1J_9ScaleType4KindE0ELNS_15FloatRoundStyleE2ESI_EENS1_15EpilogueDefaultEEEEEvvEEEEvNT_6ParamsE)
        /*0014*/ 	.word	0x00000cc0


	//----- nvinfo : EIATTR_MIN_STACK_SIZE
	.align		4
.L_14:
        /*0018*/ 	.byte	0x04, 0x12
        /*001a*/ 	.short	(.L_16 - .L_15)
	.align		4
.L_15:
        /*001c*/ 	.word	index@(_ZN7cutlass13device_kernelINS_4gemm6kernel13GemmUniversalIN4cute5tupleIJiiiiEEENS1_10collective13CollectiveMmaINS1_37MainloopSm90TmaGmmaWarpSpecializedFP8ILi3ENS5_IJNS4_1CILi1EEESB_SB_EEENS1_35KernelTmaWarpSpecializedCooperativeEEENS5_IJNSA_ILi256EEESF_NSA_ILi128EEEEEENS_12float_e4m3_tENS5_IJlSB_lEEESI_SJ_NS4_8TiledMMAINS4_8MMA_AtomIJNS4_4SM904GMMA31MMA_64x256x32_F32E4M3E4M3_SS_TNILNSN_7ScaleInE1ELSP_1EEEEEENS4_6LayoutINS5_IJNSA_ILi2EEESB_SB_EEENS5_IJSB_NSA_ILi0EEESV_EEEEENS5_IJNS4_10UnderscoreESY_SY_EEEEENS4_13SM90_TMA_LOADENS4_14ComposedLayoutINS4_7SwizzleILi3ELi4ELi3EEENS4_18smem_ptr_flag_bitsILi8EEENSS_INS5_IJNSA_ILi8EEESG_EEENS5_IJSG_SB_EEEEEEEvNS4_8identityES11_S1B_vS1C_EENS_8epilogue10collective6detail29Sm90TmaWarpSpecializedAdapterINS1F_15DefaultEpilogueISI_SJ_SJ_NS1E_6thread17LinearCombinationISI_Li1EffLNS1J_9ScaleType4KindE0ELNS_15FloatRoundStyleE2ESI_EENS1_15EpilogueDefaultEEEEEvvEEEEvNT_6ParamsE)
        /*0020*/ 	.word	0x00000cc0
.L_16:


//--------------------- .nv.compat                --------------------------
	.section	.nv.compat,"",@"SHT_CUDA_COMPAT_INFO"
	.align	4
        /*0000*/ 	.byte	0x02, 0x09, 0x01, 0x00, 0x02, 0x02, 0x04, 0x00, 0x02, 0x05, 0x05, 0x00, 0x03, 0x07, 0x01, 0x01
        /*0010*/ 	.byte	0x02, 0x03, 0x01, 0x00, 0x02, 0x06, 0x01, 0x00, 0x04, 0x0b, 0x08, 0x00, 0x00, 0x00, 0x00, 0x00
        /*0020*/ 	.byte	0x00, 0x00, 0x00, 0x00


//--------------------- .nv.info._ZN7cutlass13device_kernelINS_4gemm6kernel13GemmUniversalIN4cute5tupleIJiiiiEEENS1_10collective13CollectiveMmaINS1_37MainloopSm90TmaGmmaWarpSpecializedFP8ILi3ENS5_IJNS4_1CILi1EEESB_SB_EEENS1_35KernelTmaWarpSpecializedCooperativeEEENS5_IJNSA_ILi256EEESF_NSA_ILi128EEEEEENS_12float_e4m3_tENS5_IJlSB_lEEESI_SJ_NS4_8TiledMMAINS4_8MMA_AtomIJNS4_4SM904GMMA31MMA_64x256x32_F32E4M3E4M3_SS_TNILNSN_7ScaleInE1ELSP_1EEEEEENS4_6LayoutINS5_IJNSA_ILi2EEESB_SB_EEENS5_IJSB_NSA_ILi0EEESV_EEEEENS5_IJNS4_10UnderscoreESY_SY_EEEEENS4_13SM90_TMA_LOADENS4_14ComposedLayoutINS4_7SwizzleILi3ELi4ELi3EEENS4_18smem_ptr_flag_bitsILi8EEENSS_INS5_IJNSA_ILi8EEESG_EEENS5_IJSG_SB_EEEEEEEvNS4_8identityES11_S1B_vS1C_EENS_8epilogue10collective6detail29Sm90TmaWarpSpecializedAdapterINS1F_15DefaultEpilogueISI_SJ_SJ_NS1E_6thread17LinearCombinationISI_Li1EffLNS1J_9ScaleType4KindE0ELNS_15FloatRoundStyleE2ESI_EENS1_15EpilogueDefaultEEEEEvvEEEEvNT_6ParamsE --------------------------
	.section	.nv.info._ZN7cutlass13device_kernelINS_4gemm6kernel13GemmUniversalIN4cute5tupleIJiiiiEEENS1_10collective13CollectiveMmaINS1_37MainloopSm90TmaGmmaWarpSpecializedFP8ILi3ENS5_IJNS4_1CILi1EEESB_SB_EEENS1_35KernelTmaWarpSpecializedCooperativeEEENS5_IJNSA_ILi256EEESF_NSA_ILi128EEEEEENS_12float_e4m3_tENS5_IJlSB_lEEESI_SJ_NS4_8TiledMMAINS4_8MMA_AtomIJNS4_4SM904GMMA31MMA_64x256x32_F32E4M3E4M3_SS_TNILNSN_7ScaleInE1ELSP_1EEEEEENS4_6LayoutINS5_IJNSA_ILi2EEESB_SB_EEENS5_IJSB_NSA_ILi0EEESV_EEEEENS5_IJNS4_10UnderscoreESY_SY_EEEEENS4_13SM90_TMA_LOADENS4_14ComposedLayoutINS4_7SwizzleILi3ELi4ELi3EEENS4_18smem_ptr_flag_bitsILi8EEENSS_INS5_IJNSA_ILi8EEESG_EEENS5_IJSG_SB_EEEEEEEvNS4_8identityES11_S1B_vS1C_EENS_8epilogue10collective6detail29Sm90TmaWarpSpecializedAdapterINS1F_15DefaultEpilogueISI_SJ_SJ_NS1E_6thread17LinearCombinationISI_Li1EffLNS1J_9ScaleType4KindE0ELNS_15FloatRoundStyleE2ESI_EENS1_15EpilogueDefaultEEEEEvvEEEEvNT_6ParamsE,"",@"SHT_CUDA_INFO"
	.sectionflags	@""
	.align	4


	//----- nvinfo : EIATTR_CUDA_API_VERSION
	.align		4
        /*0000*/ 	.byte	0x04, 0x37
        /*0002*/ 	.short	(.L_18 - .L_17)
.L_17:
        /*0004*/ 	.word	0x00000082


	//----- nvinfo : EIATTR_KPARAM_INFO
	.align		4
.L_18:
        /*0008*/ 	.byte	0x04, 0x17
        /*000a*/ 	.short	(.L_20 - .L_19)
.L_19:
        /*000c*/ 	.word	0x00000000
        /*0010*/ 	.short	0x0000
        /*0012*/ 	.short	0x0070
        /*0014*/ 	.byte	0x00, 0xf0, 0x01, 0x10


	//----- nvinfo : EIATTR_SPARSE_MMA_MASK
	.align		4
.L_20:
        /*0018*/ 	.byte	0x03, 0x50
        /*001a*/ 	.short	0x0000


	//----- nvinfo : EIATTR_MAXREG_COUNT
	.align		4
        /*001c*/ 	.byte	0x03, 0x1b
        /*001e*/ 	.short	0x00a8


	//----- nvinfo : EIATTR_NUM_BARRIERS
	.align		4
        /*0020*/ 	.byte	0x02, 0x4c
        /*0022*/ 	.byte	0x01
	.zero		1


	//----- nvinfo : EIATTR_ANNOTATIONS
	.align		4
        /*0024*/ 	.byte	0x04, 0x55
        /*0026*/ 	.short	(.L_22 - .L_21)


	//   ....[0]....
.L_21:
        /*0028*/ 	.word	0x00000001
        /*002c*/ 	.byte	0x70, 0x05, 0x00, 0x00, 0x01, 0x00, 0x00, 0x00, 0x90, 0x05, 0x00, 0x00, 0x01, 0x00, 0x00, 0x00
        /* <DEDUP_REMOVED lines=2035> */
        /*7f6c*/ 	.byte	0xf0, 0x98, 0x02, 0x00


	//----- nvinfo : EIATTR_MERCURY_ISA_VERSION
	.align		4
.L_22:
        /*7f70*/ 	.byte	0x03, 0x5f
        /*7f72*/ 	.short	0x0101


	//----- nvinfo : EIATTR_INT_WARP_WIDE_INSTR_OFFSETS
	.align		4
        /*7f74*/ 	.byte	0x04, 0x31
        /*7f76*/ 	.short	(.L_24 - .L_23)


	//   ....[0]....
.L_23:
        /*7f78*/ 	.word	0x00000460


	//   ....[1]....
        /*7f7c*/ 	.word	0x00000480


	//   ....[2]....
        /*7f80*/ 	.word	0x00000580


	//----- nvinfo : EIATTR_COOP_GROUP_MASK_REGIDS
	.align		4
.L_24:
        /*7f84*/ 	.byte	0x04, 0x29
        /*7f86*/ 	.short	(.L_26 - .L_25)


	//   ....[0]....
.L_25:
        /*7f88*/ 	.word	0xffffffff


	//   ....[1]....
        /*7f8c*/ 	.word	0xffffffff


	//   ....[2]....
        /*7f90*/ 	.word	0xffffffff


	//   ....[3]....
        /*7f94*/ 	.word	0xffffffff


	//   ....[4]....
        /*7f98*/ 	.word	0xffffffff


	//----- nvinfo : EIATTR_COOP_GROUP_INSTR_OFFSETS
	.align		4
.L_26:
        /*7f9c*/ 	.byte	0x04, 0x28
        /*7f9e*/ 	.short	(.L_28 - .L_27)


	//   ....[0]....
.L_27:
        /*7fa0*/ 	.word	0x00000070


	//   ....[1]....
        /*7fa4*/ 	.word	0x00000080


	//   ....[2]....
        /*7fa8*/ 	.word	0x000001a0


	//   ....[3]....
        /*7fac*/ 	.word	0x000003a0


	//   ....[4]....
        /*7fb0*/ 	.word	0x000026a0


	//----- nvinfo : EIATTR_REG_RECONFIG
	.align		4
.L_28:
        /*7fb4*/ 	.byte	0x01, 0x54
	.zero		2


	//----- nvinfo : EIATTR_MBARRIER_INSTR_OFFSETS
	.align		4
        /*7fb8*/ 	.byte	0x04, 0x39
        /*7fba*/ 	.short	(.L_30 - .L_29)


	//   ....[0]....
.L_29:
        /*7fbc*/ 	.word	0x00000320
        /*7fc0*/ 	.word	0x000000ff
        /*7fc4*/ 	.word	0x00000000
        /*7fc8*/ 	.short	0x0100
        /*7fca*/ 	.byte	0x09
	.zero		1


	//   ....[1]....
        /*7fcc*/ 	.word	0x00000330
        /*7fd0*/ 	.word	0x000000ff
        /*7fd4*/ 	.word	0x00000018
        /*7fd8*/ 	.short	0x0100
        /*7fda*/ 	.byte	0x09
	.zero		1


	//   ....[2]....
        /*7fdc*/ 	.word	0x00000340
        /*7fe0*/ 	.word	0x000000ff
        /*7fe4*/ 	.word	0x00000008
        /*7fe8*/ 	.short	0x0100
        /*7fea*/ 	.byte	0x09
	.zero		1


	//   ....[3]....
        /*7fec*/ 	.word	0x00000350
        /*7ff0*/ 	.word	0x000000ff
        /*7ff4*/ 	.word	0x00000020
        /*7ff8*/ 	.short	0x0100
        /*7ffa*/ 	.byte	0x09
	.zero		1


	//   ....[4]....
        /*7ffc*/ 	.word	0x00000360
        /*8000*/ 	.word	0x000000ff
        /*8004*/ 	.word	0x00000010
        /*8008*/ 	.short	0x0100
        /*800a*/ 	.byte	0x09
	.zero		1


	//   ....[5]....
        /*800c*/ 	.word	0x00000370
        /*8010*/ 	.word	0x000000ff
        /*8014*/ 	.word	0x00000028
        /*8018*/ 	.short	0x0100
        /*801a*/ 	.byte	0x09
	.zero		1


	//   ....[6]....
        /*801c*/ 	.word	0x000005b0
        /*8020*/ 	.word	0x000000ff
        /*8024*/ 	.word	0x00000040
        /*8028*/ 	.short	0x0100
        /*802a*/ 	.byte	0x06
	.zero		1


	//   ....[7]....
        /*802c*/ 	.word	0x000005c0
        /*8030*/ 	.word	0x000000ff
        /*8034*/ 	.word	0x00000048
        /*8038*/ 	.short	0x0100
        /*803a*/ 	.byte	0x06
	.zero		1


	//   ....[8]....
        /*803c*/ 	.word	0x00002a90
        /*8040*/ 	.word	0x000000ff
        /*8044*/ 	.word	0x00000000
        /*8048*/ 	.short	0x010a
        /*804a*/ 	.byte	0x06
	.zero		1


	//   ....[9]....
        /*804c*/ 	.word	0x00002ad0
        /*8050*/ 	.word	0x000000ff
        /*8054*/ 	.word	0x00000000
        /*8058*/ 	.short	0x010a
        /*805a*/ 	.byte	0x06
	.zero		1


	//   ....[10]....
        /*805c*/ 	.word	0x00008de0
        /*8060*/ 	.word	0x000000ff
        /*8064*/ 	.word	0x00000000
        /*8068*/ 	.short	0x010a
        /*806a*/ 	.byte	0x10
	.zero		1


	//   ....[11]....
        /*806c*/ 	.word	0x00008e20
        /*8070*/ 	.word	0x000000ff
        /*8074*/ 	.word	0x00000000
        /*8078*/ 	.short	0x010a
        /*807a*/ 	.byte	0x10
	.zero		1


	//   ....[12]....
        /*807c*/ 	.word	0x00011620
        /*8080*/ 	.word	0x000000ff
        /*8084*/ 	.word	0x00000000
        /*8088*/ 	.short	0x0101
        /*808a*/ 	.byte	0x08
	.zero		1


	//   ....[13]....
        /*808c*/ 	.word	0x000150f0
        /*8090*/ 	.word	0x000000ff
        /*8094*/ 	.word	0x00000000
        /*8098*/ 	.short	0x0101
        /*809a*/ 	.byte	0x08
	.zero		1


	//   ....[14]....
        /*809c*/ 	.word	0x00028be0
        /*80a0*/ 	.word	0x00000010
        /*80a4*/ 	.word	0x00000018
        /*80a8*/ 	.short	0x010a
        /*80aa*/ 	.byte	0x3f
	.zero		1


	//   ....[15]....
        /*80ac*/ 	.word	0x00028f10
        /*80b0*/ 	.word	0x00000002
        /*80b4*/ 	.word	0x00000048
        /*80b8*/ 	.short	0x0101
        /*80ba*/ 	.byte	0x3f
	.zero		1


	//   ....[16]....
        /*80bc*/ 	.word	0x000296c0
        /*80c0*/ 	.word	0x00000003
        /*80c4*/ 	.word	0x00000000
        /*80c8*/ 	.short	0x010a
        /*80ca*/ 	.byte	0x3f
	.zero		1


	//   ....[17]....
        /*80cc*/ 	.word	0x00029750
        /*80d0*/ 	.word	0x00000003
        /*80d4*/ 	.word	0x00000000
        /*80d8*/ 	.short	0x010a
        /*80da*/ 	.byte	0x3f
	.zero		1


	//   ....[18]....
        /*80dc*/ 	.word	0x000297e0
        /*80e0*/ 	.word	0x00000003
        /*80e4*/ 	.word	0x00000000
        /*80e8*/ 	.short	0x010a
        /*80ea*/ 	.byte	0x3f
	.zero		1


	//   ....[19]....
        /*80ec*/ 	.word	0x00029850
        /*80f0*/ 	.word	0x00000003
        /*80f4*/ 	.word	0x00000000
        /*80f8*/ 	.short	0x010a
        /*80fa*/ 	.byte	0x3f
	.zero		1


	//   ....[20]....
        /*80fc*/ 	.word	0x000298c0
        /*8100*/ 	.word	0x00000002
        /*8104*/ 	.word	0x00000000
        /*8108*/ 	.short	0x010a
        /*810a*/ 	.byte	0x3f
	.zero		1


	//   ....[21]....
        /*810c*/ 	.word	0x000299a0
        /*8110*/ 	.word	0x00000010
        /*8114*/ 	.word	0x00000018
        /*8118*/ 	.short	0x010a
        /*811a*/ 	.byte	0x3f
	.zero		1


	//   ....[22]....
        /*811c*/ 	.word	0x00029a80
        /*8120*/ 	.word	0x00000003
        /*8124*/ 	.word	0x00000000
        /*8128*/ 	.short	0x010a
        /*812a*/ 	.byte	0x3f
	.zero		1


	//   ....[23]....
        /*812c*/ 	.word	0x00029ad0
        /*8130*/ 	.word	0x00000003
        /*8134*/ 	.word	0x00000000
        /*8138*/ 	.short	0x010a
        /*813a*/ 	.byte	0x3f
	.zero		1


	//----- nvinfo : EIATTR_NUM_MBARRIERS
	.align		4
.L_30:
        /*813c*/ 	.byte	0x03, 0x38
        /*813e*/ 	.short	0x0008


	//----- nvinfo : EIATTR_EXIT_INSTR_OFFSETS
	.align		4
        /*8140*/ 	.byte	0x04, 0x1c
        /*8142*/ 	.short	(.L_32 - .L_31)


	//   ....[0]....
.L_31:
        /*8144*/ 	.word	0x00000620


	//   ....[1]....
        /*8148*/ 	.word	0x00000f80


	//   ....[2]....
        /*814c*/ 	.word	0x00028210


	//   ....[3]....
        /*8150*/ 	.word	0x00028870


	//   ....[4]....
        /*8154*/ 	.word	0x00029830


	//----- nvinfo : EIATTR_MAX_THREADS
	.align		4
.L_32:
        /*8158*/ 	.byte	0x04, 0x05
        /*815a*/ 	.short	(.L_34 - .L_33)
.L_33:
        /*815c*/ 	.word	0x00000180
        /*8160*/ 	.word	0x00000001
        /*8164*/ 	.word	0x00000001


	//----- nvinfo : EIATTR_CRS_STACK_SIZE
	.align		4
.L_34:
        /*8168*/ 	.byte	0x04, 0x1e
        /*816a*/ 	.short	(.L_36 - .L_35)
.L_35:
        /*816c*/ 	.word	0x00000000


	//----- nvinfo : EIATTR_CBANK_PARAM_SIZE
	.align		4
.L_36:
        /*8170*/ 	.byte	0x03, 0x19
        /*8172*/ 	.short	0x0470


	//----- nvinfo : EIATTR_PARAM_CBANK
	.align		4
        /*8174*/ 	.byte	0x04, 0x0a
        /*8176*/ 	.short	(.L_38 - .L_37)
	.align		4
.L_37:
        /*8178*/ 	.word	index@(.nv.constant0._ZN7cutlass13device_kernelINS_4gemm6kernel13GemmUniversalIN4cute5tupleIJiiiiEEENS1_10collective13CollectiveMmaINS1_37MainloopSm90TmaGmmaWarpSpecializedFP8ILi3ENS5_IJNS4_1CILi1EEESB_SB_EEENS1_35KernelTmaWarpSpecializedCooperativeEEENS5_IJNSA_ILi256EEESF_NSA_ILi128EEEEEENS_12float_e4m3_tENS5_IJlSB_lEEESI_SJ_NS4_8TiledMMAINS4_8MMA_AtomIJNS4_4SM904GMMA31MMA_64x256x32_F32E4M3E4M3_SS_TNILNSN_7ScaleInE1ELSP_1EEEEEENS4_6LayoutINS5_IJNSA_ILi2EEESB_SB_EEENS5_IJSB_NSA_ILi0EEESV_EEEEENS5_IJNS4_10UnderscoreESY_SY_EEEEENS4_13SM90_TMA_LOADENS4_14ComposedLayoutINS4_7SwizzleILi3ELi4ELi3EEENS4_18smem_ptr_flag_bitsILi8EEENSS_INS5_IJNSA_ILi8EEESG_EEENS5_IJSG_SB_EEEEEEEvNS4_8identityES11_S1B_vS1C_EENS_8epilogue10collective6detail29Sm90TmaWarpSpecializedAdapterINS1F_15DefaultEpilogueISI_SJ_SJ_NS1E_6thread17LinearCombinationISI_Li1EffLNS1J_9ScaleType4KindE0ELNS_15FloatRoundStyleE2ESI_EENS1_15EpilogueDefaultEEEEEvvEEEEvNT_6ParamsE)
        /*817c*/ 	.short	0x0210
        /*817e*/ 	.short	0x0470


	//----- nvinfo : EIATTR_SW_WAR
	.align		4
.L_38:
        /*8180*/ 	.byte	0x04, 0x36
        /*8182*/ 	.short	(.L_40 - .L_39)
.L_39:
        /*8184*/ 	.word	0x00000008
.L_40:


//--------------------- .nv.callgraph             --------------------------
	.section	.nv.callgraph,"",@"SHT_CUDA_CALLGRAPH"
	.align	4
	.sectionentsize	8
	.align		4
        /*0000*/ 	.word	0x00000000
	.align		4
        /*0004*/ 	.word	0xffffffff
	.align		4
        /*0008*/ 	.word	0x00000000
	.align		4
        /*000c*/ 	.word	0xfffffffe
	.align		4
        /*0010*/ 	.word	0x00000000
	.align		4
        /*0014*/ 	.word	0xfffffffd
	.align		4
        /*0018*/ 	.word	0x00000000
	.align		4
        /*001c*/ 	.word	0xfffffffc


//--------------------- .nv.constant4             --------------------------
	.section	.nv.constant4,"a",@progbits
	.align	8
	.align		8
.nv.constant4:
        /*0000*/ 	.dword	_ZN40_INTERNAL_9a2a5b08_4_k_cu_fc858569_209224cuda3std3__45__cpo5beginE
	.align		8
        /*0008*/ 	.dword	_ZN40_INTERNAL_9a2a5b08_4_k_cu_fc858569_209224cuda3std3__45__cpo3endE
	.align		8
        /*0010*/ 	.dword	_ZN40_INTERNAL_9a2a5b08_4_k_cu_fc858569_209224cuda3std3__45__cpo6cbeginE
	.align		8
        /*0018*/ 	.dword	_ZN40_INTERNAL_9a2a5b08_4_k_cu_fc858569_209224cuda3std3__45__cpo4cendE
	.align		8
        /*0020*/ 	.dword	_ZN40_INTERNAL_9a2a5b08_4_k_cu_fc858569_209224cuda3std3__442_GLOBAL__N__9a2a5b08_4_k_cu_fc858569_209226ignoreE
	.align		8
        /*0028*/ 	.dword	_ZN40_INTERNAL_9a2a5b08_4_k_cu_fc858569_209224cuda3std3__419piecewise_constructE
	.align		8
        /*0030*/ 	.dword	_ZN40_INTERNAL_9a2a5b08_4_k_cu_fc858569_209224cuda3std3__48in_placeE
	.align		8
        /*0038*/ 	.dword	_ZN40_INTERNAL_9a2a5b08_4_k_cu_fc858569_209224cuda3std6ranges3__45__cpo4swapE
	.align		8
        /*0040*/ 	.dword	_ZN40_INTERNAL_9a2a5b08_4_k_cu_fc858569_209224cuda3std6ranges3__45__cpo9iter_moveE
	.align		8
        /*0048*/ 	.dword	_ZN40_INTERNAL_9a2a5b08_4_k_cu_fc858569_209224cute7productE
	.align		8
        /*0050*/ 	.dword	_ZN40_INTERNAL_9a2a5b08_4_k_cu_fc858569_209224cute1_E


//--------------------- .text._ZN7cutlass13device_kernelINS_4gemm6kernel13GemmUniversalIN4cute5tupleIJiiiiEEENS1_10collective13CollectiveMmaINS1_37MainloopSm90TmaGmmaWarpSpecializedFP8ILi3ENS5_IJNS4_1CILi1EEESB_SB_EEENS1_35KernelTmaWarpSpecializedCooperativeEEENS5_IJNSA_ILi256EEESF_NSA_ILi128EEEEEENS_12float_e4m3_tENS5_IJlSB_lEEESI_SJ_NS4_8TiledMMAINS4_8MMA_AtomIJNS4_4SM904GMMA31MMA_64x256x32_F32E4M3E4M3_SS_TNILNSN_7ScaleInE1ELSP_1EEEEEENS4_6LayoutINS5_IJNSA_ILi2EEESB_SB_EEENS5_IJSB_NSA_ILi0EEESV_EEEEENS5_IJNS4_10UnderscoreESY_SY_EEEEENS4_13SM90_TMA_LOADENS4_14ComposedLayoutINS4_7SwizzleILi3ELi4ELi3EEENS4_18smem_ptr_flag_bitsILi8EEENSS_INS5_IJNSA_ILi8EEESG_EEENS5_IJSG_SB_EEEEEEEvNS4_8identityES11_S1B_vS1C_EENS_8epilogue10collective6detail29Sm90TmaWarpSpecializedAdapterINS1F_15DefaultEpilogueISI_SJ_SJ_NS1E_6thread17LinearCombinationISI_Li1EffLNS1J_9ScaleType4KindE0ELNS_15FloatRoundStyleE2ESI_EENS1_15EpilogueDefaultEEEEEvvEEEEvNT_6ParamsE --------------------------
	.section	.text._ZN7cutlass13device_kernelINS_4gemm6kernel13GemmUniversalIN4cute5tupleIJiiiiEEENS1_10collective13CollectiveMmaINS1_37MainloopSm90TmaGmmaWarpSpecializedFP8ILi3ENS5_IJNS4_1CILi1EEESB_SB_EEENS1_35KernelTmaWarpSpecializedCooperativeEEENS5_IJNSA_ILi256EEESF_NSA_ILi128EEEEEENS_12float_e4m3_tENS5_IJlSB_lEEESI_SJ_NS4_8TiledMMAINS4_8MMA_AtomIJNS4_4SM904GMMA31MMA_64x256x32_F32E4M3E4M3_SS_TNILNSN_7ScaleInE1ELSP_1EEEEEENS4_6LayoutINS5_IJNSA_ILi2EEESB_SB_EEENS5_IJSB_NSA_ILi0EEESV_EEEEENS5_IJNS4_10UnderscoreESY_SY_EEEEENS4_13SM90_TMA_LOADENS4_14ComposedLayoutINS4_7SwizzleILi3ELi4ELi3EEENS4_18smem_ptr_flag_bitsILi8EEENSS_INS5_IJNSA_ILi8EEESG_EEENS5_IJSG_SB_EEEEEEEvNS4_8identityES11_S1B_vS1C_EENS_8epilogue10collective6detail29Sm90TmaWarpSpecializedAdapterINS1F_15DefaultEpilogueISI_SJ_SJ_NS1E_6thread17LinearCombinationISI_Li1EffLNS1J_9ScaleType4KindE0ELNS_15FloatRoundStyleE2ESI_EENS1_15EpilogueDefaultEEEEEvvEEEEvNT_6ParamsE,"ax",@progbits
	.align	128
.text._ZN7cutlass13device_kernelINS_4gemm6kernel13GemmUniversalIN4cute5tupleIJiiiiEEENS1_10collective13CollectiveMmaINS1_37MainloopSm90TmaGmmaWarpSpecializedFP8ILi3ENS5_IJNS4_1CILi1EEESB_SB_EEENS1_35KernelTmaWarpSpecializedCooperativeEEENS5_IJNSA_ILi256EEESF_NSA_ILi128EEEEEENS_12float_e4m3_tENS5_IJlSB_lEEESI_SJ_NS4_8TiledMMAINS4_8MMA_AtomIJNS4_4SM904GMMA31MMA_64x256x32_F32E4M3E4M3_SS_TNILNSN_7ScaleInE1ELSP_1EEEEEENS4_6LayoutINS5_IJNSA_ILi2EEESB_SB_EEENS5_IJSB_NSA_ILi0EEESV_EEEEENS5_IJNS4_10UnderscoreESY_SY_EEEEENS4_13SM90_TMA_LOADENS4_14ComposedLayoutINS4_7SwizzleILi3ELi4ELi3EEENS4_18smem_ptr_flag_bitsILi8EEENSS_INS5_IJNSA_ILi8EEESG_EEENS5_IJSG_SB_EEEEEEEvNS4_8identityES11_S1B_vS1C_EENS_8epilogue10collective6detail29Sm90TmaWarpSpecializedAdapterINS1F_15DefaultEpilogueISI_SJ_SJ_NS1E_6thread17LinearCombinationISI_Li1EffLNS1J_9ScaleType4KindE0ELNS_15FloatRoundStyleE2ESI_EENS1_15EpilogueDefaultEEEEEvvEEEEvNT_6ParamsE:
        .type           _ZN7cutlass13device_kernelINS_4gemm6kernel13GemmUniversalIN4cute5tupleIJiiiiEEENS1_10collective13CollectiveMmaINS1_37MainloopSm90TmaGmmaWarpSpecializedFP8ILi3ENS5_IJNS4_1CILi1EEESB_SB_EEENS1_35KernelTmaWarpSpecializedCooperativeEEENS5_IJNSA_ILi256EEESF_NSA_ILi128EEEEEENS_12float_e4m3_tENS5_IJlSB_lEEESI_SJ_NS4_8TiledMMAINS4_8MMA_AtomIJNS4_4SM904GMMA31MMA_64x256x32_F32E4M3E4M3_SS_TNILNSN_7ScaleInE1ELSP_1EEEEEENS4_6LayoutINS5_IJNSA_ILi2EEESB_SB_EEENS5_IJSB_NSA_ILi0EEESV_EEEEENS5_IJNS4_10UnderscoreESY_SY_EEEEENS4_13SM90_TMA_LOADENS4_14ComposedLayoutINS4_7SwizzleILi3ELi4ELi3EEENS4_18smem_ptr_flag_bitsILi8EEENSS_INS5_IJNSA_ILi8EEESG_EEENS5_IJSG_SB_EEEEEEEvNS4_8identityES11_S1B_vS1C_EENS_8epilogue10collective6detail29Sm90TmaWarpSpecializedAdapterINS1F_15DefaultEpilogueISI_SJ_SJ_NS1E_6thread17LinearCombinationISI_Li1EffLNS1J_9ScaleType4KindE0ELNS_15FloatRoundStyleE2ESI_EENS1_15EpilogueDefaultEEEEEvvEEEEvNT_6ParamsE,@function
        .size           _ZN7cutlass13device_kernelINS_4gemm6kernel13GemmUniversalIN4cute5tupleIJiiiiEEENS1_10collective13CollectiveMmaINS1_37MainloopSm90TmaGmmaWarpSpecializedFP8ILi3ENS5_IJNS4_1CILi1EEESB_SB_EEENS1_35KernelTmaWarpSpecializedCooperativeEEENS5_IJNSA_ILi256EEESF_NSA_ILi128EEEEEENS_12float_e4m3_tENS5_IJlSB_lEEESI_SJ_NS4_8TiledMMAINS4_8MMA_AtomIJNS4_4SM904GMMA31MMA_64x256x32_F32E4M3E4M3_SS_TNILNSN_7ScaleInE1ELSP_1EEEEEENS4_6LayoutINS5_IJNSA_ILi2EEESB_SB_EEENS5_IJSB_NSA_ILi0EEESV_EEEEENS5_IJNS4_10UnderscoreESY_SY_EEEEENS4_13SM90_TMA_LOADENS4_14ComposedLayoutINS4_7SwizzleILi3ELi4ELi3EEENS4_18smem_ptr_flag_bitsILi8EEENSS_INS5_IJNSA_ILi8EEESG_EEENS5_IJSG_SB_EEEEEEEvNS4_8identityES11_S1B_vS1C_EENS_8epilogue10collective6detail29Sm90TmaWarpSpecializedAdapterINS1F_15DefaultEpilogueISI_SJ_SJ_NS1E_6thread17LinearCombinationISI_Li1EffLNS1J_9ScaleType4KindE0ELNS_15FloatRoundStyleE2ESI_EENS1_15EpilogueDefaultEEEEEvvEEEEvNT_6ParamsE,(.L_x_583 - _ZN7cutlass13device_kernelINS_4gemm6kernel13GemmUniversalIN4cute5tupleIJiiiiEEENS1_10collective13CollectiveMmaINS1_37MainloopSm90TmaGmmaWarpSpecializedFP8ILi3ENS5_IJNS4_1CILi1EEESB_SB_EEENS1_35KernelTmaWarpSpecializedCooperativeEEENS5_IJNSA_ILi256EEESF_NSA_ILi128EEEEEENS_12float_e4m3_tENS5_IJlSB_lEEESI_SJ_NS4_8TiledMMAINS4_8MMA_AtomIJNS4_4SM904GMMA31MMA_64x256x32_F32E4M3E4M3_SS_TNILNSN_7ScaleInE1ELSP_1EEEEEENS4_6LayoutINS5_IJNSA_ILi2EEESB_SB_EEENS5_IJSB_NSA_ILi0EEESV_EEEEENS5_IJNS4_10UnderscoreESY_SY_EEEEENS4_13SM90_TMA_LOADENS4_14ComposedLayoutINS4_7SwizzleILi3ELi4ELi3EEENS4_18smem_ptr_flag_bitsILi8EEENSS_INS5_IJNSA_ILi8EEESG_EEENS5_IJSG_SB_EEEEEEEvNS4_8identityES11_S1B_vS1C_EENS_8epilogue10collective6detail29Sm90TmaWarpSpecializedAdapterINS1F_15DefaultEpilogueISI_SJ_SJ_NS1E_6thread17LinearCombinationISI_Li1EffLNS1J_9ScaleType4KindE0ELNS_15FloatRoundStyleE2ESI_EENS1_15EpilogueDefaultEEEEEvvEEEEvNT_6ParamsE)
        .other          _ZN7cutlass13device_kernelINS_4gemm6kernel13GemmUniversalIN4cute5tupleIJiiiiEEENS1_10collective13CollectiveMmaINS1_37MainloopSm90TmaGmmaWarpSpecializedFP8ILi3ENS5_IJNS4_1CILi1EEESB_SB_EEENS1_35KernelTmaWarpSpecializedCooperativeEEENS5_IJNSA_ILi256EEESF_NSA_ILi128EEEEEENS_12float_e4m3_tENS5_IJlSB_lEEESI_SJ_NS4_8TiledMMAINS4_8MMA_AtomIJNS4_4SM904GMMA31MMA_64x256x32_F32E4M3E4M3_SS_TNILNSN_7ScaleInE1ELSP_1EEEEEENS4_6LayoutINS5_IJNSA_ILi2EEESB_SB_EEENS5_IJSB_NSA_ILi0EEESV_EEEEENS5_IJNS4_10UnderscoreESY_SY_EEEEENS4_13SM90_TMA_LOADENS4_14ComposedLayoutINS4_7SwizzleILi3ELi4ELi3EEENS4_18smem_ptr_flag_bitsILi8EEENSS_INS5_IJNSA_ILi8EEESG_EEENS5_IJSG_SB_EEEEEEEvNS4_8identityES11_S1B_vS1C_EENS_8epilogue10collective6detail29Sm90TmaWarpSpecializedAdapterINS1F_15DefaultEpilogueISI_SJ_SJ_NS1E_6thread17LinearCombinationISI_Li1EffLNS1J_9ScaleType4KindE0ELNS_15FloatRoundStyleE2ESI_EENS1_15EpilogueDefaultEEEEEvvEEEEvNT_6ParamsE,@"STO_CUDA_ENTRY STV_DEFAULT"
_ZN7cutlass13device_kernelINS_4gemm6kernel13GemmUniversalIN4cute5tupleIJiiiiEEENS1_10collective13CollectiveMmaINS1_37MainloopSm90TmaGmmaWarpSpecializedFP8ILi3ENS5_IJNS4_1CILi1EEESB_SB_EEENS1_35KernelTmaWarpSpecializedCooperativeEEENS5_IJNSA_ILi256EEESF_NSA_ILi128EEEEEENS_12float_e4m3_tENS5_IJlSB_lEEESI_SJ_NS4_8TiledMMAINS4_8MMA_AtomIJNS4_4SM904GMMA31MMA_64x256x32_F32E4M3E4M3_SS_TNILNSN_7ScaleInE1ELSP_1EEEEEENS4_6LayoutINS5_IJNSA_ILi2EEESB_SB_EEENS5_IJSB_NSA_ILi0EEESV_EEEEENS5_IJNS4_10UnderscoreESY_SY_EEEEENS4_13SM90_TMA_LOADENS4_14ComposedLayoutINS4_7SwizzleILi3ELi4ELi3EEENS4_18smem_ptr_flag_bitsILi8EEENSS_INS5_IJNSA_ILi8EEESG_EEENS5_IJSG_SB_EEEEEEEvNS4_8identityES11_S1B_vS1C_EENS_8epilogue10collective6detail29Sm90TmaWarpSpecializedAdapterINS1F_15DefaultEpilogueISI_SJ_SJ_NS1E_6thread17LinearCombinationISI_Li1EffLNS1J_9ScaleType4KindE0ELNS_15FloatRoundStyleE2ESI_EENS1_15EpilogueDefaultEEEEEvvEEEEvNT_6ParamsE:
[----:B------:R-:W0:Y:S02]  /*0000*/  LDC R1, c[0x0][0x28] ;  /* 0x00000a00ff017b82 */ /* 0x000e240000000800 */
[----:B0-----:R-:W-:Y:S01]  /*0010*/  VIADD R1, R1, 0xfffff340 ;  /* 0xfffff34001017836 */ /* 0x001fe20000000000 */
[----:B------:R-:W0:Y:S01]  /*0020*/  S2R R2, SR_TID.X ;  /* 0x0000000000027919 */ /* 0x000e220000002100 */
[----:B------:R-:W-:Y:S01]  /*0030*/  ELECT P0, URZ, PT ;  /* 0x00000000003f782f */ /* 0x000fe20003800000 */
[----:B------:R-:W-:Y:S01]  /*0040*/  BSSY B0, `(.L_x_0) ;  /* 0x0000015000007945 */ /* 0x000fe20003800000 */
[--C-:B0-----:R-:W-:Y:S02]  /*0050*/  SHF.R.U32.HI R0, RZ, 0x5, R2.reuse ;  /* 0x00000005ff007819 */ /* 0x101fe40000011602 */
[----:B------:R-:W-:-:S03]  /*0060*/  SHF.R.U32.HI R2, RZ, 0x7, R2 ;  /* 0x00000007ff027819 */ /* 0x000fc60000011602 */
[----:B------:R-:W0:Y:S04]  /*0070*/  SHFL.IDX PT, R3, R0, RZ, 0x1f ;  /* 0x00001fff00037589 */ /* 0x000e2800000e0000 */
[----:B------:R-:W1:Y:S01]  /*0080*/  SHFL.IDX PT, R2, R2, RZ, 0x1f ;  /* 0x00001fff02027589 */ /* 0x000e6200000e0000 */
[----:B0-----:R-:W-:Y:S02]  /*0090*/  R2UR UR4, R3 ;  /* 0x00000000030472ca */ /* 0x001fe400000e0000 */
[----:B-1----:R-:W-:-:S11]  /*00a0*/  R2UR UR6, R2 ;  /* 0x00000000020672ca */ /* 0x002fd600000e0000 */
[----:B------:R-:W-:Y:S02]  /*00b0*/  USHF.R.S32.HI UR5, URZ, 0x1f, UR4 ;  /* 0x0000001f3f057899 */ /* 0x000fe40008011404 */
[----:B------:R-:W-:Y:S02]  /*00c0*/  ISETP.NE.OR P0, PT, RZ, UR4, !P0 ;  /* 0x00000004ff007c0c */ /* 0x000fe4000c705670 */
[----:B------:R-:W-:-:S04]  /*00d0*/  ULEA.HI UR5, UR5, UR4, URZ, 0x2 ;  /* 0x0000000405057291 */ /* 0x000fc8000f8f103f */
[----:B------:R-:W-:-:S04]  /*00e0*/  ULOP3.LUT UR5, UR5, 0xfffffffc, URZ, 0xc0, !UPT ;  /* 0xfffffffc05057892 */ /* 0x000fc8000f8ec03f */
[----:B------:R-:W-:-:S03]  /*00f0*/  UIADD3 UR8, UR4, -UR5, URZ ;  /* 0x8000000504087290 */ /* 0x000fc6000fffe03f */
[----:B------:R-:W-:Y:S09]  /*0100*/  @P0 BRA `(.L_x_1) ;  /* 0x0000000000200947 */ /* 0x000ff20003800000 */
[----:B------:R-:W-:Y:S02]  /*0110*/  ULDC.64 UR4, c[0x0][0x198] ;  /* 0x0000660000047ab9 */ /* 0x000fe40000000a00 */
[----:B------:R-:W-:Y:S02]  /*0120*/  UIADD3 UR10, UP0, UR4, 0xf0, URZ ;  /* 0x000000f0040a7890 */ /* 0x000fe4000ff1e03f */
[----:B------:R-:W-:Y:S02]  /*0130*/  UIADD3 UR4, UP1, UR4, 0x1f0, URZ ;  /* 0x000001f004047890 */ /* 0x000fe4000ff3e03f */
[----:B------:R-:W-:Y:S02]  /*0140*/  UIADD3.X UR11, URZ, UR5, URZ, UP0, !UPT ;  /* 0x000000053f0b7290 */ /* 0x000fe400087fe43f */
[----:B------:R-:W-:-:S07]  /*0150*/  UIADD3.X UR5, URZ, UR5, URZ, UP1, !UPT ;  /* 0x000000053f057290 */ /* 0x000fce0008ffe43f */
[----:B------:R0:W-:Y:S02]  /*0160*/  UTMACCTL.PF [UR10] ;  /* 0x000000000a0079b9 */ /* 0x0001e40008040000 */
[----:B------:R0:W-:Y:S02]  /*0170*/  UTMACCTL.PF [UR4] ;  /* 0x00000000040079b9 */ /* 0x0001e40008040000 */
[----:B0-----:R-:W-:Y:S01]  /*0180*/  NOP ;  /* 0x0000000000007918 */ /* 0x001fe20000000000 */
.L_x_1:
[----:B------:R-:W-:Y:S05]  /*0190*/  BSYNC B0 ;  /* 0x0000000000007941 */ /* 0x000fea0003800000 */
.L_x_0:
[----:B------:R-:W0:Y:S01]  /*01a0*/  SHFL.IDX PT, R2, R0, RZ, 0x1f ;  /* 0x00001fff00027589 */ /* 0x000e2200000e0000 */
[----:B------:R-:W-:Y:S01]  /*01b0*/  UISETP.NE.AND UP0, UPT, UR8, 0x3, UPT ;  /* 0x000000030800788c */ /* 0x000fe2000bf05270 */
[----:B------:R-:W-:Y:S01]  /*01c0*/  ISETP.NE.AND P1, PT, RZ, UR6, PT ;  /* 0x00000006ff007c0c */ /* 0x000fe2000bf25270 */
[----:B------:R-:W-:Y:S02]  /*01d0*/  UIADD3 UR10, UR6, -0x1, URZ ;  /* 0xffffffff060a7890 */ /* 0x000fe4000fffe03f */
[----:B------:R-:W-:Y:S02]  /*01e0*/  UISETP.EQ.OR UP0, UPT, UR8, URZ, !UP0 ;  /* 0x0000003f0800728c */ /* 0x000fe4000c702670 */
[----:B------:R-:W-:Y:S02]  /*01f0*/  UISETP.GE.U32.AND UP1, UPT, UR10, 0x2, UPT ;  /* 0x000000020a00788c */ /* 0x000fe4000bf26070 */
[----:B------:R-:W-:-:S04]  /*0200*/  UISETP.EQ.AND UP0, UPT, UR6, URZ, UP0 ;  /* 0x0000003f0600728c */ /* 0x000fc80008702270 */
[----:B------:R-:W-:-:S04]  /*0210*/  USEL UR13, URZ, 0x1, !UP0 ;  /* 0x000000013f0d7887 */ /* 0x000fc8000c000000 */
[----:B------:R-:W-:Y:S01]  /*0220*/  USEL UR13, UR13, 0x2, UP1 ;  /* 0x000000020d0d7887 */ /* 0x000fe20008800000 */
[----:B0-----:R-:W-:-:S13]  /*0230*/  ISETP.NE.AND P0, PT, R2, RZ, PT ;  /* 0x000000ff0200720c */ /* 0x001fda0003f05270 */
[----:B------:R-:W-:Y:S05]  /*0240*/  @P0 BRA `(.L_x_2) ;  /* 0x0000000000500947 */ /* 0x000fea0003800000 */
[----:B------:R-:W0:Y:S01]  /*0250*/  S2UR UR9, SR_CgaCtaId ;  /* 0x00000000000979c3 */ /* 0x000e220000008800 */
[----:B------:R-:W-:Y:S01]  /*0260*/  UMOV UR4, 0x400 ;  /* 0x0000040000047882 */ /* 0x000fe20000000000 */
[----:B------:R-:W-:Y:S01]  /*0270*/  UMOV UR5, 0x1 ;  /* 0x0000000100057882 */ /* 0x000fe20000000000 */
[----:B------:R-:W-:Y:S01]  /*0280*/  UMOV UR6, 0x100 ;  /* 0x0000010000067882 */ /* 0x000fe20000000000 */
[----:B------:R-:W-:Y:S01]  /*0290*/  ELECT P0, URZ, PT ;  /* 0x00000000003f782f */ /* 0x000fe20003800000 */
[----:B------:R-:W-:-:S04]  /*02a0*/  UIADD3 UR6, -UR6, 0x100000, URZ ;  /* 0x0010000006067890 */ /* 0x000fc8000fffe13f */
[----:B------:R-:W-:Y:S02]  /*02b0*/  USHF.L.U32 UR7, UR6, 0xb, URZ ;  /* 0x0000000b06077899 */ /* 0x000fe4000800063f */
[----:B------:R-:W-:Y:S02]  /*02c0*/  USHF.L.U32 UR6, UR6, 0x1, URZ ;  /* 0x0000000106067899 */ /* 0x000fe4000800063f */
[----:B0-----:R-:W-:Y:S02]  /*02d0*/  ULEA UR9, UR9, UR4, 0x18 ;  /* 0x0000000409097291 */ /* 0x001fe4000f8ec03f */
[----:B------:R-:W-:-:S04]  /*02e0*/  UIADD3 UR4, -UR5, 0x100000, URZ ;  /* 0x0010000005047890 */ /* 0x000fc8000fffe13f */
[----:B------:R-:W-:Y:S02]  /*02f0*/  USHF.L.U32 UR5, UR4, 0xb, URZ ;  /* 0x0000000b04057899 */ /* 0x000fe4000800063f */
[----:B------:R-:W-:Y:S01]  /*0300*/  USHF.L.U32 UR4, UR4, 0x1, URZ ;  /* 0x0000000104047899 */ /* 0x000fe2000800063f */
[----:B------:R-:W0:Y:S11]  /*0310*/  FENCE.VIEW.ASYNC.S ;  /* 0x00000000000073c6 */ /* 0x000e360000000000 */
[----:B0-----:R0:W1:Y:S01]  /*0320*/  SYNCS.EXCH.64 URZ, [UR9], UR4 ;  /* 0x00000004093f75b2 */ /* 0x0010620008000100 */
[----:B------:R0:W2:Y:S01]  /*0330*/  SYNCS.EXCH.64 URZ, [UR9+0x18], UR6 ;  /* 0x00001806093f75b2 */ /* 0x0000a20008000100 */
[----:B------:R0:W3:Y:S01]  /*0340*/  SYNCS.EXCH.64 URZ, [UR9+0x8], UR4 ;  /* 0x00000804093f75b2 */ /* 0x0000e20008000100 */
[----:B------:R0:W4:Y:S01]  /*0350*/  SYNCS.EXCH.64 URZ, [UR9+0x20], UR6 ;  /* 0x00002006093f75b2 */ /* 0x0001220008000100 */
[----:B------:R0:W0:Y:S01]  /*0360*/  SYNCS.EXCH.64 URZ, [UR9+0x10], UR4 ;  /* 0x00001004093f75b2 */ /* 0x0000220008000100 */
[----:B------:R0:W0:Y:S01]  /*0370*/  SYNCS.EXCH.64 URZ, [UR9+0x28], UR6 ;  /* 0x00002806093f75b2 */ /* 0x0000220008000100 */
[----:B------:R-:W-:Y:S01]  /*0380*/  NOP ;  /* 0x0000000000007918 */ /* 0x000fe20000000000 */
.L_x_2:
[----:B------:R-:W5:Y:S01]  /*0390*/  LDC R2, c[0x0][0x65c] ;  /* 0x00019700ff027b82 */ /* 0x000f620000000800 */
[----:B------:R-:W1:Y:S01]  /*03a0*/  SHFL.IDX PT, R0, R0, RZ, 0x1f ;  /* 0x00001fff00007589 */ /* 0x000e6200000e0000 */
[----:B------:R-:W-:Y:S01]  /*03b0*/  ELECT P0, URZ, PT ;  /* 0x00000000003f782f */ /* 0x000fe20003800000 */
[----:B------:R-:W-:Y:S01]  /*03c0*/  IMAD.MOV.U32 R3, RZ, RZ, RZ ;  /* 0x000000ffff037224 */ /* 0x000fe200078e00ff */
[----:B0-----:R-:W-:Y:S01]  /*03d0*/  UMOV UR4, 0x20 ;  /* 0x0000002000047882 */ /* 0x001fe20000000000 */
[----:B------:R-:W0:Y:S01]  /*03e0*/  S2R R11, SR_CTAID.Y ;  /* 0x00000000000b7919 */ /* 0x000e220000002600 */
[----:B------:R-:W-:Y:S01]  /*03f0*/  NOP ;  /* 0x0000000000007918 */ /* 0x000fe20000000000 */
[----:B------:R-:W-:Y:S01]  /*0400*/  NOP ;  /* 0x0000000000007918 */ /* 0x000fe20000000000 */
[----:B-----5:R-:W-:Y:S02]  /*0410*/  ISETP.NE.AND P4, PT, R2, 0x1, PT ;  /* 0x000000010200780c */ /* 0x020fe40003f85270 */
[----:B------:R-:W5:Y:S01]  /*0420*/  S2R R2, SR_CTAID.X ;  /* 0x0000000000027919 */ /* 0x000f620000002500 */
[----:B-1----:R-:W-:-:S10]  /*0430*/  ISETP.NE.OR P0, PT, R0, RZ, !P0 ;  /* 0x000000ff0000720c */ /* 0x002fd40004705670 */
[----:B------:R-:W5:Y:S01]  /*0440*/  @P4 LDC R7, c[0x0][0x10] ;  /* 0x00000400ff074b82 */ /* 0x000f620000000800 */
[----:B0-----:R-:W-:Y:S02]  /*0450*/  @P4 IMAD.MOV.U32 R4, RZ, RZ, R11 ;  /* 0x000000ffff044224 */ /* 0x001fe400078e000b */
[----:B------:R-:W-:Y:S01]  /*0460*/  VOTEU.ALL UP0, P0 ;  /* 0x00000000003f7886 */ /* 0x000fe20000000000 */
[----:B------:R-:W-:Y:S01]  /*0470*/  @P4 IMAD.MOV.U32 R5, RZ, RZ, RZ ;  /* 0x000000ffff054224 */ /* 0x000fe200078e00ff */
[----:B------:R-:W-:Y:S01]  /*0480*/  VOTEU.ALL UP1, P0 ;  /* 0x00000000003f7886 */ /* 0x000fe20000020000 */
[----:B------:R-:W-:Y:S02]  /*0490*/  @P4 IMAD.MOV.U32 R13, RZ, RZ, RZ ;  /* 0x000000ffff0d4224 */ /* 0x000fe400078e00ff */
[----:B------:R-:W0:Y:S01]  /*04a0*/  @!P4 LDC R9, c[0x0][0xc] ;  /* 0x00000300ff09cb82 */ /* 0x000e220000000800 */
[----:B------:R-:W-:Y:S01]  /*04b0*/  @!UP0 UMOV UR6, 0x400 ;  /* 0x0000040000068882 */ /* 0x000fe20000000000 */
[----:B------:R-:W-:-:S04]  /*04c0*/  @!UP0 UIADD3 UR4, -UR4, 0x100000, URZ ;  /* 0x0010000004048890 */ /* 0x000fc8000fffe13f */
[----:B------:R-:W-:Y:S02]  /*04d0*/  @!UP0 USHF.L.U32 UR5, UR4, 0xb, URZ ;  /* 0x0000000b04058899 */ /* 0x000fe4000800063f */
[----:B------:R-:W-:Y:S01]  /*04e0*/  @!UP0 USHF.L.U32 UR4, UR4, 0x1, URZ ;  /* 0x0000000104048899 */ /* 0x000fe2000800063f */
[----:B------:R-:W1:Y:S01]  /*04f0*/  @!UP0 S2UR UR7, SR_CgaCtaId ;  /* 0x00000000000789c3 */ /* 0x000e620000008800 */
[----:B-----5:R-:W-:-:S04]  /*0500*/  @P4 IMAD.WIDE.U32 R6, R2, R7, R4 ;  /* 0x0000000702064225 */ /* 0x020fc800078e0004 */
[----:B------:R-:W-:Y:S02]  /*0510*/  @P4 IMAD.MOV.U32 R10, RZ, RZ, R6 ;  /* 0x000000ffff0a4224 */ /* 0x000fe400078e0006 */
[----:B------:R-:W-:Y:S02]  /*0520*/  @P4 IMAD.IADD R14, R7, 0x1, R13 ;  /* 0x00000001070e4824 */ /* 0x000fe400078e020d */
[----:B0-----:R-:W-:-:S04]  /*0530*/  @!P4 IMAD.WIDE.U32 R4, R9, R11, R2 ;  /* 0x0000000b0904c225 */ /* 0x001fc800078e0002 */
[----:B------:R-:W-:Y:S02]  /*0540*/  @!P4 IMAD.MOV.U32 R10, RZ, RZ, R4 ;  /* 0x000000ffff0ac224 */ /* 0x000fe400078e0004 */
[----:B------:R-:W-:Y:S01]  /*0550*/  @!P4 IMAD.MOV.U32 R14, RZ, RZ, R5 ;  /* 0x000000ffff0ec224 */ /* 0x000fe200078e0005 */
[----:B-1----:R-:W-:Y:S02]  /*0560*/  @!UP0 ULEA UR6, UR7, UR6, 0x18 ;  /* 0x0000000607068291 */ /* 0x002fe4000f8ec03f */
[----:B------:R0:W-:Y:S01]  /*0570*/  STL [R1+0x454], R10 ;  /* 0x0004540a01007387 */ /* 0x0001e20000100800 */
[----:B------:R-:W-:-:S03]  /*0580*/  VOTEU.ALL UP0, P0 ;  /* 0x00000000003f7886 */ /* 0x000fc60000000000 */
[----:B------:R0:W-:Y:S04]  /*0590*/  STL [R1+0x450], R14 ;  /* 0x0004500e01007387 */ /* 0x0001e80000100800 */
[----:B------:R-:W1:Y:S02]  /*05a0*/  FENCE.VIEW.ASYNC.S ;  /* 0x00000000000073c6 */ /* 0x000e640000000000 */
[----:B-1----:R0:W2:Y:S01]  /*05b0*/  @!UP0 SYNCS.EXCH.64 URZ, [UR6+0x40], UR4 ;  /* 0x00004004063f85b2 */ /* 0x0020a20008000100 */
[----:B------:R0:W2:Y:S01]  /*05c0*/  @!UP1 SYNCS.EXCH.64 URZ, [UR6+0x48], UR4 ;  /* 0x00004804063f95b2 */ /* 0x0000a20008000100 */
[----:B------:R-:W-:Y:S01]  /*05d0*/  NOP ;  /* 0x0000000000007918 */ /* 0x000fe20000000000 */
[----:B--234-:R-:W-:Y:S06]  /*05e0*/  BAR.SYNC.DEFER_BLOCKING 0x0 ;  /* 0x0000000000007b1d */ /* 0x01cfec0000010000 */
[----:B0-----:R-:W-:Y:S05]  /*05f0*/  @!P1 BRA `(.L_x_3) ;  /* 0x0000027c00089947 */ /* 0x001fea0003800000 */
[----:B------:R-:W-:-:S06]  /*0600*/  UISETP.GT.U32.AND UP0, UPT, UR10, 0x1, UPT ;  /* 0x000000010a00788c */ /* 0x000fcc000bf04070 */
[----:B------:R-:W-:-:S13]  /*0610*/  PLOP3.LUT P0, PT, PT, PT, UP0, 0x80, 0x0 ;  /* 0x000000000000781c */ /* 0x000fda0003f0f008 */
[----:B------:R-:W-:Y:S05]  /*0620*/  @P0 EXIT ;  /* 0x000000000000094d */ /* 0x000fea0003800000 */
[----:B------:R-:W-:Y:S01]  /*0630*/  IMAD.MOV.U32 R5, RZ, RZ, -0x1 ;  /* 0xffffffffff057424 */ /* 0x000fe200078e00ff */
[----:B------:R-:W-:Y:S01]  /*0640*/  ULDC.64 UR4, c[0x0][0x650] ;  /* 0x0001940000047ab9 */ /* 0x000fe20000000a00 */
[----:B------:R-:W-:Y:S01]  /*0650*/  IMAD.MOV.U32 R4, RZ, RZ, -0x1 ;  /* 0xffffffffff047424 */ /* 0x000fe200078e00ff */
[----:B------:R-:W-:Y:S01]  /*0660*/  ISETP.GE.U32.AND P0, PT, R10, UR4, PT ;  /* 0x000000040a007c0c */ /* 0x000fe2000bf06070 */
[----:B------:R-:W-:Y:S01]  /*0670*/  UMOV UR9, 0xffffffff ;  /* 0xffffffff00097882 */ /* 0x000fe20000000000 */
[----:B------:R0:W-:Y:S01]  /*0680*/  STL [R1+0x45c], R5 ;  /* 0x00045c0501007387 */ /* 0x0001e20000100800 */
[----:B------:R-:W-:Y:S02]  /*0690*/  PRMT R0, RZ, 0x7610, R0 ;  /* 0x00007610ff007816 */ /* 0x000fe40000000000 */
[----:B------:R-:W-:Y:S01]  /*06a0*/  ISETP.GE.U32.AND.EX P0, PT, R14, UR5, PT, P0 ;  /* 0x000000050e007c0c */ /* 0x000fe2000bf06100 */
[----:B------:R0:W-:-:S12]  /*06b0*/  STL [R1+0x458], R4 ;  /* 0x0004580401007387 */ /* 0x0001d80000100800 */
[----:B0-----:R-:W-:Y:S05]  /*06c0*/  @P0 BRA `(.L_x_4) ;  /* 0x00000004006c0947 */ /* 0x001fea0003800000 */
[----:B------:R-:W-:Y:S01]  /*06d0*/  ULDC.64 UR14, c[0x0][0x628] ;  /* 0x00018a00000e7ab9 */ /* 0x000fe20000000a00 */
[----:B------:R-:W0:Y:S01]  /*06e0*/  LDC.64 R12, c[0x0][0x620] ;  /* 0x00018800ff0c7b82 */ /* 0x000e220000000a00 */
[----:B------:R-:W-:Y:S01]  /*06f0*/  ISETP.NE.U32.AND P0, PT, RZ, UR14, PT ;  /* 0x0000000eff007c0c */ /* 0x000fe2000bf05070 */
[----:B------:R-:W-:Y:S01]  /*0700*/  ULDC UR11, c[0x0][0x630] ;  /* 0x00018c00000b7ab9 */ /* 0x000fe20000000800 */
[----:B------:R-:W-:Y:S02]  /*0710*/  R2UR UR4, R10 ;  /* 0x000000000a0472ca */ /* 0x000fe400000e0000 */
[----:B------:R-:W-:Y:S02]  /*0720*/  ISETP.NE.AND.EX P0, PT, RZ, UR15, PT, P0 ;  /* 0x0000000fff007c0c */ /* 0x000fe4000bf05300 */
[----:B------:R-:W-:-:S11]  /*0730*/  R2UR UR5, R14 ;  /* 0x000000000e0572ca */ /* 0x000fd600000e0000 */
[----:B------:R-:W-:Y:S05]  /*0740*/  @!P0 BRA `(.L_x_5) ;  /* 0x0000000000308947 */ /* 0x000fea0003800000 */
[----:B------:R-:W-:Y:S01]  /*0750*/  R2UR UR4, R10 ;  /* 0x000000000a0472ca */ /* 0x000fe200000e0000 */
[----:B------:R-:W-:Y:S01]  /*0760*/  ULDC UR8, c[0x0][0x634] ;  /* 0x00018d0000087ab9 */ /* 0x000fe20000000800 */
[----:B------:R-:W-:-:S11]  /*0770*/  R2UR UR10, R14 ;  /* 0x000000000e0a72ca */ /* 0x000fd600000e0000 */
[----:B------:R-:W-:-:S04]  /*0780*/  UIADD3 UR8, UP0, UR4, UR8, URZ ;  /* 0x0000000804087290 */ /* 0x000fc8000ff1e03f */
[----:B------:R-:W-:-:S04]  /*0790*/  UIADD3.X UR10, URZ, UR10, URZ, UP0, !UPT ;  /* 0x0000000a3f0a7290 */ /* 0x000fc800087fe43f */
[----:B------:R-:W-:-:S04]  /*07a0*/  UIMAD.WIDE.U32 UR4, UR10, UR14, URZ ;  /* 0x0000000e0a0472a5 */ /* 0x000fc8000f8e003f */
[----:B------:R-:W-:Y:S02]  /*07b0*/  UIMAD.WIDE.U32 UR6, UP0, UR8, UR15, UR4 ;  /* 0x0000000f080672a5 */ /* 0x000fe4000f800004 */
[----:B------:R-:W-:Y:S02]  /*07c0*/  UIMAD.WIDE.U32 UR4, UR8, UR14, URZ ;  /* 0x0000000e080472a5 */ /* 0x000fe4000f8e003f */
[----:B------:R-:W-:Y:S02]  /*07d0*/  UIADD3.X UR9, URZ, URZ, URZ, UP0, !UPT ;  /* 0x0000003f3f097290 */ /* 0x000fe400087fe43f */
[----:B------:R-:W-:Y:S01]  /*07e0*/  UIADD3 URZ, UP0, UR5, UR6, URZ ;  /* 0x00000006053f7290 */ /* 0x000fe2000ff1e03f */
[----:B------:R-:W-:-:S03]  /*07f0*/  UMOV UR8, UR7 ;  /* 0x0000000700087c82 */ /* 0x000fc60008000000 */
[----:B------:R-:W-:-:S12]  /*0800*/  UIMAD.WIDE.U32.X UR4, UR10, UR15, UR8, UP0 ;  /* 0x0000000f0a0472a5 */ /* 0x000fd800080e0408 */
.L_x_5:
[----:B------:R-:W-:Y:S01]  /*0810*/  USHF.R.U64 UR9, UR4, UR11, UR5 ;  /* 0x0000000b04097299 */ /* 0x000fe20008001205 */
[----:B------:R-:W1:Y:S01]  /*0820*/  LDC R8, c[0x0][0x618] ;  /* 0x00018600ff087b82 */ /* 0x000e620000000800 */
[----:B------:R-:W-:Y:S01]  /*0830*/  USHF.R.U32.HI UR4, URZ, UR11, UR5 ;  /* 0x0000000b3f047299 */ /* 0x000fe20008011605 */
[----:B------:R-:W-:Y:S01]  /*0840*/  I2FP.F32.U32 R0, R2 ;  /* 0x0000000200007245 */ /* 0x000fe20000201000 */
[----:B------:R-:W-:Y:S01]  /*0850*/  IMAD.MOV.U32 R4, RZ, RZ, R10 ;  /* 0x000000ffff047224 */ /* 0x000fe200078e000a */
[----:B------:R-:W-:Y:S01]  /*0860*/  ULDC UR5, c[0x0][0x150] ;  /* 0x0000540000057ab9 */ /* 0x000fe20000000800 */
[----:B------:R-:W-:Y:S01]  /*0870*/  IADD3 R7, P0, RZ, -UR9, RZ ;  /* 0x80000009ff077c10 */ /* 0x000fe2000ff1e0ff */
[----:B------:R-:W-:Y:S02]  /*0880*/  IMAD.MOV.U32 R5, RZ, RZ, R14 ;  /* 0x000000ffff057224 */ /* 0x000fe400078e000e */
[----:B------:R-:W-:Y:S01]  /*0890*/  FMUL R0, R0, UR5 ;  /* 0x0000000500007c20 */ /* 0x000fe20008400000 */
[----:B------:R-:W2:Y:S01]  /*08a0*/  LDC.64 R20, c[0x0][0x640] ;  /* 0x00019000ff147b82 */ /* 0x000ea20000000a00 */
[----:B------:R-:W-:Y:S01]  /*08b0*/  IMAD.X R9, RZ, RZ, ~UR4, P0 ;  /* 0x80000004ff097e24 */ /* 0x000fe200080e06ff */
[----:B------:R-:W-:Y:S01]  /*08c0*/  ULDC UR4, c[0x0][0x154] ;  /* 0x0000550000047ab9 */ /* 0x000fe20000000800 */
[----:B0-----:R-:W-:-:S02]  /*08d0*/  IMAD.WIDE.U32 R4, R7, R12, R4 ;  /* 0x0000000c07047225 */ /* 0x001fc400078e0004 */
[----:B------:R-:W0:Y:S03]  /*08e0*/  F2I.U32.TRUNC.NTZ R0, R0 ;  /* 0x0000000000007305 */ /* 0x000e26000020f000 */
[----:B------:R-:W3:Y:S01]  /*08f0*/  LDC R3, c[0x0][0x144] ;  /* 0x00005100ff037b82 */ /* 0x000ee20000000800 */
[----:B------:R-:W-:-:S04]  /*0900*/  IMAD R6, R9, R12, RZ ;  /* 0x0000000c09067224 */ /* 0x000fc800078e02ff */
[----:B------:R-:W-:-:S03]  /*0910*/  IMAD R7, R7, R13, R6 ;  /* 0x0000000d07077224 */ /* 0x000fc600078e0206 */
[----:B------:R-:W4:Y:S01]  /*0920*/  LDC R10, c[0x0][0x608] ;  /* 0x00018200ff0a7b82 */ /* 0x000f220000000800 */
[----:B------:R-:W-:Y:S02]  /*0930*/  IMAD.IADD R5, R5, 0x1, R7 ;  /* 0x0000000105057824 */ /* 0x000fe400078e0207 */
[----:B------:R-:W-:Y:S02]  /*0940*/  IMAD.MOV.U32 R7, RZ, RZ, -0x1 ;  /* 0xffffffffff077424 */ /* 0x000fe400078e00ff */
[----:B0-----:R-:W-:Y:S01]  /*0950*/  IMAD.MOV R6, RZ, RZ, -R0 ;  /* 0x000000ffff067224 */ /* 0x001fe200078e0a00 */
[----:B-1----:R-:W-:Y:S02]  /*0960*/  SHF.R.U64 R14, R4, R8, R5 ;  /* 0x00000008040e7219 */ /* 0x002fe40000001205 */
[----:B------:R-:W0:Y:S01]  /*0970*/  LDC R18, c[0x0][0x658] ;  /* 0x00019600ff127b82 */ /* 0x000e220000000800 */
[----:B------:R-:W-:Y:S02]  /*0980*/  I2FP.F32.U32 R4, R11 ;  /* 0x0000000b00047245 */ /* 0x000fe40000201000 */
[----:B--2---:R-:W-:-:S02]  /*0990*/  ISETP.NE.U32.AND P0, PT, R20, RZ, PT ;  /* 0x000000ff1400720c */ /* 0x004fc40003f05070 */
[----:B------:R-:W-:Y:S01]  /*09a0*/  SHF.R.U32.HI R5, RZ, R8, R5 ;  /* 0x00000008ff057219 */ /* 0x000fe20000011605 */
[----:B------:R-:W-:Y:S01]  /*09b0*/  FMUL R4, R4, UR4 ;  /* 0x0000000404047c20 */ /* 0x000fe20008400000 */
[----:B------:R-:W-:Y:S01]  /*09c0*/  ISETP.NE.AND.EX P0, PT, R21, RZ, PT, P0 ;  /* 0x000000ff1500720c */ /* 0x000fe20003f05300 */
[----:B------:R-:W1:Y:S01]  /*09d0*/  LDC R12, c[0x0][0x148] ;  /* 0x00005200ff0c7b82 */ /* 0x000e620000000800 */
[----:B---3--:R-:W-:-:S07]  /*09e0*/  IMAD R0, R3, R6, R2 ;  /* 0x0000000603007224 */ /* 0x008fce00078e0202 */
[----:B------:R-:W2:Y:S01]  /*09f0*/  LDC R16, c[0x0][0x600] ;  /* 0x00018000ff107b82 */ /* 0x000ea20000000800 */
[-CC-:B----4-:R-:W-:Y:S02]  /*0a00*/  SHF.R.U64 R22, R14, R10.reuse, R5.reuse ;  /* 0x0000000a0e167219 */ /* 0x190fe40000001205 */
[----:B------:R-:W-:Y:S01]  /*0a10*/  SHF.R.U32.HI R3, RZ, R10, R5 ;  /* 0x0000000aff037219 */ /* 0x000fe20000011605 */
[----:B------:R-:W-:Y:S01]  /*0a20*/  IMAD.MOV.U32 R5, RZ, RZ, 0x1 ;  /* 0x00000001ff057424 */ /* 0x000fe200078e00ff */
[----:B------:R3:W4:Y:S03]  /*0a30*/  F2I.U32.TRUNC.NTZ R10, R4 ;  /* 0x00000004000a7305 */ /* 0x000726000020f000 */
[----:B------:R-:W1:Y:S01]  /*0a40*/  LDC R15, c[0x0][0x648] ;  /* 0x00019200ff0f7b82 */ /* 0x000e620000000800 */
[-C--:B0-----:R-:W-:Y:S02]  /*0a50*/  SHF.L.U32 R2, R7, R18.reuse, RZ ;  /* 0x0000001207027219 */ /* 0x081fe400000006ff */
[----:B------:R-:W-:-:S02]  /*0a60*/  SHF.R.U64 R24, R22, R18, R3 ;  /* 0x0000001216187219 */ /* 0x000fc40000001203 */
[----:B------:R-:W-:Y:S02]  /*0a70*/  LOP3.LUT R9, RZ, R2, RZ, 0x33, !PT ;  /* 0x00000002ff097212 */ /* 0x000fe400078e33ff */
[-C--:B------:R-:W-:Y:S01]  /*0a80*/  SHF.R.U32.HI R3, RZ, R18.reuse, R3 ;  /* 0x00000012ff037219 */ /* 0x080fe20000011603 */
[----:B------:R-:W0:Y:S01]  /*0a90*/  LDC R17, c[0x0][0x638] ;  /* 0x00018e00ff117b82 */ /* 0x000e220000000800 */
[----:B------:R-:W-:Y:S01]  /*0aa0*/  SHF.L.U32 R8, R5, R18, RZ ;  /* 0x0000001205087219 */ /* 0x000fe200000006ff */
[----:B------:R-:W-:-:S06]  /*0ab0*/  IMAD.MOV.U32 R2, RZ, RZ, R24 ;  /* 0x000000ffff027224 */ /* 0x000fcc00078e0018 */
[----:B------:R-:W0:Y:S01]  /*0ac0*/  LDC R19, c[0x0][0x610] ;  /* 0x00018400ff137b82 */ /* 0x000e220000000800 */
[----:B---34-:R-:W-:Y:S05]  /*0ad0*/  @!P0 BRA `(.L_x_6) ;  /* 0x0000000000288947 */ /* 0x018fea0003800000 */
[----:B------:R-:W3:Y:S02]  /*0ae0*/  LDC R7, c[0x0][0x64c] ;  /* 0x00019300ff077b82 */ /* 0x000ee40000000800 */
[----:B---3--:R-:W-:-:S05]  /*0af0*/  IADD3 R7, P0, R24, R7, RZ ;  /* 0x0000000718077210 */ /* 0x008fca0007f1e0ff */
[----:B------:R-:W-:-:S04]  /*0b00*/  IMAD.X R13, RZ, RZ, R3, P0 ;  /* 0x000000ffff0d7224 */ /* 0x000fc800000e0603 */
[----:B------:R-:W-:-:S04]  /*0b10*/  IMAD.WIDE.U32 R2, R13, R20, RZ ;  /* 0x000000140d027225 */ /* 0x000fc800078e00ff */
[----:B------:R-:W-:-:S04]  /*0b20*/  IMAD.WIDE.U32 R4, P0, R7, R21, R2 ;  /* 0x0000001507047225 */ /* 0x000fc80007800002 */
[----:B------:R-:W-:-:S04]  /*0b30*/  IMAD.WIDE.U32 R2, R7, R20, RZ ;  /* 0x0000001407027225 */ /* 0x000fc800078e00ff */
[----:B------:R-:W-:Y:S01]  /*0b40*/  IMAD.X R7, RZ, RZ, RZ, P0 ;  /* 0x000000ffff077224 */ /* 0x000fe200000e06ff */
[----:B------:R-:W-:Y:S01]  /*0b50*/  IADD3 RZ, P0, R3, R4, RZ ;  /* 0x0000000403ff7210 */ /* 0x000fe20007f1e0ff */
[----:B------:R-:W-:-:S04]  /*0b60*/  IMAD.MOV.U32 R6, RZ, RZ, R5 ;  /* 0x000000ffff067224 */ /* 0x000fc800078e0005 */
[----:B------:R-:W-:-:S08]  /*0b70*/  IMAD.WIDE.U32.X R2, R13, R21, R6, P0 ;  /* 0x000000150d027225 */ /* 0x000fd000000e0406 */
.L_x_6:
[----:B-1----:R-:W-:Y:S01]  /*0b80*/  SHF.R.U64 R2, R2, R15, R3 ;  /* 0x0000000f02027219 */ /* 0x002fe20000001203 */
[----:B--2---:R-:W-:Y:S01]  /*0b90*/  VIADD R3, R16, 0xffffffff ;  /* 0xffffffff10037836 */ /* 0x004fe20000000000 */
[----:B------:R-:W-:Y:S01]  /*0ba0*/  LOP3.LUT R9, R22, R9, RZ, 0xc0, !PT ;  /* 0x0000000916097212 */ /* 0x000fe200078ec0ff */
[----:B------:R-:W-:Y:S02]  /*0bb0*/  IMAD.MOV R10, RZ, RZ, -R10 ;  /* 0x000000ffff0a7224 */ /* 0x000fe400078e0a0a */
[----:B------:R-:W-:Y:S01]  /*0bc0*/  IMAD.MOV R4, RZ, RZ, -R2 ;  /* 0x000000ffff047224 */ /* 0x000fe200078e0a02 */
[----:B------:R-:W-:Y:S01]  /*0bd0*/  LOP3.LUT R14, R14, R3, RZ, 0xc0, !PT ;  /* 0x000000030e0e7212 */ /* 0x000fe200078ec0ff */
[----:B------:R-:W-:Y:S02]  /*0be0*/  @P4 IMAD R0, R12, R10, R11 ;  /* 0x0000000a0c004224 */ /* 0x000fe400078e020b */
[----:B------:R-:W-:Y:S02]  /*0bf0*/  IMAD R9, R8, R2, R9 ;  /* 0x0000000208097224 */ /* 0x000fe400078e0209 */
[----:B0-----:R-:W-:-:S02]  /*0c00*/  IMAD R3, R4, R17, R24 ;  /* 0x0000001104037224 */ /* 0x001fc400078e0218 */
[----:B------:R-:W-:Y:S02]  /*0c10*/  IMAD R2, R9, R19, R0 ;  /* 0x0000001309027224 */ /* 0x000fe400078e0200 */
[----:B------:R-:W-:Y:S02]  /*0c20*/  IMAD R3, R3, R16, R14 ;  /* 0x0000001003037224 */ /* 0x000fe400078e020e */
[----:B------:R-:W-:-:S03]  /*0c30*/  IMAD.MOV.U32 R0, RZ, RZ, 0x1 ;  /* 0x00000001ff007424 */ /* 0x000fc600078e00ff */
[----:B------:R-:W-:Y:S02]  /*0c40*/  SEL R4, R3, R2, !P4 ;  /* 0x0000000203047207 */ /* 0x000fe40006000000 */
[----:B------:R-:W-:-:S03]  /*0c50*/  SEL R2, R2, R3, !P4 ;  /* 0x0000000302027207 */ /* 0x000fc60006000000 */
[----:B------:R0:W-:Y:S04]  /*0c60*/  STL [R1+0x458], R4 ;  /* 0x0004580401007387 */ /* 0x0001e80000100800 */
[----:B------:R0:W-:Y:S02]  /*0c70*/  STL [R1+0x45c], R2 ;  /* 0x00045c0201007387 */ /* 0x0001e40000100800 */
.L_x_4:
[----:B------:R-:W-:-:S08]  /*0c80*/  NOP ;  /* 0x0000000000007918 */ /* 0x000fd00000000000 */
[----:B------:R-:W1:Y:S02]  /*0c90*/  USETMAXREG.TRY_ALLOC.CTAPOOL UP0, 0xf0 ;  /* 0x000000f0000079c8 */ /* 0x000e640008000600 */
[----:B-1----:R-:W-:-:S13]  /*0ca0*/  PLOP3.LUT P0, PT, PT, PT, UP0, 0x80, 0x0 ;  /* 0x000000000000781c */ /* 0x002fda0003f0f008 */
[----:B------:R-:W-:Y:S05]  /*0cb0*/  @!P0 BRA `(.L_x_4) ;  /* 0xfffffffc00f08947 */ /* 0x000fea000383ffff */
[----:B------:R-:W-:Y:S01]  /*0cc0*/  ULDC.64 UR4, c[0x0][0x598] ;  /* 0x0001660000047ab9 */ /* 0x000fe20000000a00 */
[----:B------:R-:W-:Y:S01]  /*0cd0*/  ULDC.64 UR14, c[0x0][0x208] ;  /* 0x00008200000e7ab9 */ /* 0x000fe20000000a00 */
[----:B------:R-:W-:-:S04]  /*0ce0*/  ISETP.NE.U32.AND P0, PT, RZ, UR4, PT ;  /* 0x00000004ff007c0c */ /* 0x000fc8000bf05070 */
[----:B------:R-:W-:-:S13]  /*0cf0*/  ISETP.NE.AND.EX P0, PT, RZ, UR5, PT, P0 ;  /* 0x00000005ff007c0c */ /* 0x000fda000bf05300 */
[----:B------:R-:W-:Y:S05]  /*0d00*/  @!P0 BRA `(.L_x_7) ;  /* 0x0000000000208947 */ /* 0x000fea0003800000 */
[----:B0-----:R-:W0:Y:S02]  /*0d10*/  LDC.64 R2, c[0x0][0x598] ;  /* 0x00016600ff027b82 */ /* 0x001e240000000a00 */
[----:B0-----:R-:W2:Y:S02]  /*0d20*/  LDG.E.64 R2, desc[UR14][R2.64] ;  /* 0x0000000e02027981 */ /* 0x001ea4000c1e1b00 */
[----:B--2---:R-:W-:-:S04]  /*0d30*/  ISETP.NE.U32.AND P0, PT, R2, RZ, PT ;  /* 0x000000ff0200720c */ /* 0x004fc80003f05070 */
[----:B------:R-:W-:-:S13]  /*0d40*/  ISETP.NE.AND.EX P0, PT, R3, RZ, PT, P0 ;  /* 0x000000ff0300720c */ /* 0x000fda0003f05300 */
[----:B------:R-:W-:Y:S05]  /*0d50*/  @!P0 BRA `(.L_x_7) ;  /* 0x00000000000c8947 */ /* 0x000fea0003800000 */
[----:B------:R-:W2:Y:S02]  /*0d60*/  LD.E R2, desc[UR14][R2.64] ;  /* 0x0000000e02027980 */ /* 0x000ea4000c101900 */
[----:B--2---:R-:W-:Y:S01]  /*0d70*/  R2UR UR20, R2 ;  /* 0x00000000021472ca */ /* 0x004fe200000e0000 */
[----:B------:R-:W-:-:S14]  /*0d80*/  BRA `(.L_x_8) ;  /* 0x0000000000247947 */ /* 0x000fdc0003800000 */
.L_x_7:
[----:B------:R-:W-:Y:S02]  /*0d90*/  ULDC.64 UR4, c[0x0][0x588] ;  /* 0x0001620000047ab9 */ /* 0x000fe40000000a00 */
[----:B------:R-:W-:-:S04]  /*0da0*/  ISETP.NE.U32.AND P0, PT, RZ, UR4, PT ;  /* 0x00000004ff007c0c */ /* 0x000fc8000bf05070 */
[----:B------:R-:W-:-:S13]  /*0db0*/  ISETP.NE.AND.EX P0, PT, RZ, UR5, PT, P0 ;  /* 0x00000005ff007c0c */ /* 0x000fda000bf05300 */
[----:B------:R-:W-:Y:S05]  /*0dc0*/  @!P0 BRA `(.L_x_9) ;  /* 0x0000000000108947 */ /* 0x000fea0003800000 */
[----:B0-----:R-:W0:Y:S02]  /*0dd0*/  LDC.64 R2, c[0x0][0x588] ;  /* 0x00016200ff027b82 */ /* 0x001e240000000a00 */
[----:B0-----:R-:W2:Y:S02]  /*0de0*/  LDG.E R2, desc[UR14][R2.64] ;  /* 0x0000000e02027981 */ /* 0x001ea4000c1e1900 */
[----:B--2---:R-:W-:Y:S01]  /*0df0*/  R2UR UR20, R2 ;  /* 0x00000000021472ca */ /* 0x004fe200000e0000 */
[----:B------:R-:W-:-:S14]  /*0e00*/  BRA `(.L_x_8) ;  /* 0x0000000000047947 */ /* 0x000fdc0003800000 */
.L_x_9:
[----:B------:R-:W-:-:S05]  /*0e10*/  ULDC UR20, c[0x0][0x580] ;  /* 0x0001600000147ab9 */ /* 0x000fca0000000800 */
.L_x_8:
[----:B------:R-:W-:Y:S02]  /*0e20*/  ULDC.64 UR4, c[0x0][0x5a0] ;  /* 0x0001680000047ab9 */ /* 0x000fe40000000a00 */
        /* <DEDUP_REMOVED lines=11> */
.L_x_10:
        /* <DEDUP_REMOVED lines=8> */
.L_x_12:
[----:B------:R-:W-:-:S05]  /*0f60*/  ULDC UR21, c[0x0][0x584] ;  /* 0x0001610000157ab9 */ /* 0x000fca0000000800 */
.L_x_11:
[----:B------:R-:W-:-:S13]  /*0f70*/  LOP3.LUT P0, RZ, R0, 0xff, RZ, 0xc0, !PT ;  /* 0x000000ff00ff7812 */ /* 0x000fda000780c0ff */
[----:B------:R-:W-:Y:S05]  /*0f80*/  @!P0 EXIT ;  /* 0x000000000000894d */ /* 0x000fea0003800000 */
[----:B------:R-:W-:Y:S01]  /*0f90*/  ULDC UR4, c[0x0][0x28c] ;  /* 0x0000a30000047ab9 */ /* 0x000fe20000000800 */
[----:B------:R-:W-:Y:S02]  /*0fa0*/  ULOP3.LUT UR22, UR13, 0x1, URZ, 0xfc, !UPT ;  /* 0x000000010d167892 */ /* 0x000fe4000f8efc3f */
[----:B------:R-:W-:-:S04]  /*0fb0*/  UIADD3 UR4, UR4, 0x7f, URZ ;  /* 0x0000007f04047890 */ /* 0x000fc8000fffe03f */
[----:B------:R-:W-:-:S04]  /*0fc0*/  USHF.R.S32.HI UR5, URZ, 0x1f, UR4 ;  /* 0x0000001f3f057899 */ /* 0x000fc80008011404 */
[----:B------:R-:W-:-:S03]  /*0fd0*/  ULEA.HI UR5, UR5, UR4, URZ, 0x7 ;  /* 0x0000000405057291 */ /* 0x000fc6000f8f383f */
[----:B------:R-:W-:Y:S01]  /*0fe0*/  UMOV UR4, URZ ;  /* 0x0000003f00047c82 */ /* 0x000fe20008000000 */
[----:B------:R-:W-:-:S03]  /*0ff0*/  USHF.R.S32.HI UR10, URZ, 0x7, UR5 ;  /* 0x000000073f0a7899 */ /* 0x000fc60008011405 */
[----:B------:R-:W-:-:S09]  /*1000*/  UMOV UR5, URZ ;  /* 0x0000003f00057c82 */ /* 0x000fd20008000000 */
.L_x_549:
[----:B------:R-:W-:Y:S01]  /*1010*/  STL [R1+0x44c], RZ ;  /* 0x00044cff01007387 */ /* 0x000fe20000100800 */
[----:B-1----:R-:W1:Y:S01]  /*1020*/  S2UR UR18, SR_CgaCtaId ;  /* 0x00000000001279c3 */ /* 0x002e620000008800 */
[----:B------:R-:W-:Y:S01]  /*1030*/  UMOV UR17, 0x400 ;  /* 0x0000040000117882 */ /* 0x000fe20000000000 */
[----:B------:R-:W-:Y:S01]  /*1040*/  UMOV UR6, URZ ;  /* 0x0000003f00067c82 */ /* 0x000fe20008000000 */
[----:B------:R-:W-:Y:S01]  /*1050*/  STL [R1+0x448], RZ ;  /* 0x000448ff01007387 */ /* 0x000fe20000100800 */
[----:B------:R-:W-:Y:S01]  /*1060*/  UMOV UR7, URZ ;  /* 0x0000003f00077c82 */ /* 0x000fe20008000000 */
[----:B------:R-:W-:Y:S01]  /*1070*/  UMOV UR8, URZ ;  /* 0x0000003f00087c82 */ /* 0x000fe20008000000 */
[----:B------:R-:W-:Y:S01]  /*1080*/  UMOV UR23, UR5 ;  /* 0x0000000500177c82 */ /* 0x000fe20008000000 */
[----:B------:R-:W-:Y:S01]  /*1090*/  STL [R1+0x444], RZ ;  /* 0x000444ff01007387 */ /* 0x000fe20000100800 */
[----:B0-----:R-:W0:Y:S01]  /*10a0*/  LDC R2, c[0x0][0x28c] ;  /* 0x0000a300ff027b82 */ /* 0x001e220000000800 */
[----:B------:R-:W-:Y:S01]  /*10b0*/  UMOV UR24, UR4 ;  /* 0x0000000400187c82 */ /* 0x000fe20008000000 */
[----:B------:R-:W-:Y:S01]  /*10c0*/  CS2R R236, SRZ ;  /* 0x0000000000ec7805 */ /* 0x000fe2000001ff00 */
[----:B------:R-:W-:Y:S01]  /*10d0*/  STL [R1+0x440], RZ ;  /* 0x000440ff01007387 */ /* 0x000fe20000100800 */
[----:B------:R-:W-:-:S02]  /*10e0*/  CS2R R234, SRZ ;  /* 0x0000000000ea7805 */ /* 0x000fc4000001ff00 */
[----:B------:R-:W-:Y:S02]  /*10f0*/  CS2R R232, SRZ ;  /* 0x0000000000e87805 */ /* 0x000fe4000001ff00 */
[----:B------:R-:W-:Y:S01]  /*1100*/  CS2R R230, SRZ ;  /* 0x0000000000e67805 */ /* 0x000fe2000001ff00 */
[----:B------:R-:W-:Y:S01]  /*1110*/  STL [R1+0x43c], RZ ;  /* 0x00043cff01007387 */ /* 0x000fe20000100800 */
[----:B------:R-:W-:Y:S02]  /*1120*/  CS2R R228, SRZ ;  /* 0x0000000000e47805 */ /* 0x000fe4000001ff00 */
[----:B------:R-:W-:Y:S02]  /*1130*/  CS2R R226, SRZ ;  /* 0x0000000000e27805 */ /* 0x000fe4000001ff00 */
        /* <DEDUP_REMOVED lines=14> */
[----:B0-----:R-:W-:Y:S02]  /*1220*/  ISETP.GE.AND P0, PT, R2, 0x1, PT ;  /* 0x000000010200780c */ /* 0x001fe40003f06270 */
        /* <DEDUP_REMOVED lines=49> */
[----:B--2---:R-:W-:Y:S01]  /*1540*/  CS2R R2, SRZ ;  /* 0x0000000000027805 */ /* 0x004fe2000001ff00 */
        /* <DEDUP_REMOVED lines=85> */
[----:B------:R-:W-:-:S03]  /*1aa0*/  CS2R R150, SRZ ;  /* 0x0000000000967805 */ /* 0x000fc6000001ff00 */
[----:B------:R-:W-:Y:S04]  /*1ab0*/  STL [R1+0x3a0], RZ ;  /* 0x0003a0ff01007387 */ /* 0x000fe80000100800 */
        /* <DEDUP_REMOVED lines=104> */
[----:B------:R-:W-:Y:S04]  /*2140*/  STL [R1], RZ ;  /* 0x000000ff01007387 */ /* 0x000fe80000100800 */
        /* <DEDUP_REMOVED lines=39> */
[----:B------:R-:W-:Y:S01]  /*23c0*/  STL [R1+0xa0], RZ ;  /* 0x0000a0ff01007387 */ /* 0x000fe20000100800 */
[----:B------:R-:W0:Y:S03]  /*23d0*/  S2R R0, SR_TID.X ;  /* 0x0000000000007919 */ /* 0x000e260000002100 */
        /* <DEDUP_REMOVED lines=8> */
[----:B0-----:R-:W-:-:S03]  /*2460*/  LOP3.LUT R0, R0, 0x80, RZ, 0xc0, !PT ;  /* 0x0000008000007812 */ /* 0x001fc600078ec0ff */
[----:B------:R-:W-:Y:S01]  /*2470*/  STL [R1+0xc4], RZ ;  /* 0x0000c4ff01007387 */ /* 0x000fe20000100800 */
[----:B------:R-:W-:-:S03]  /*2480*/  SHF.R.U32.HI R0, RZ, 0x7, R0 ;  /* 0x00000007ff007819 */ /* 0x000fc60000011600 */
        /* <DEDUP_REMOVED lines=33> */
[----:B------:R-:W0:Y:S04]  /*26a0*/  SHFL.IDX PT, R0, R0, RZ, 0x1f ;  /* 0x00001fff00007589 */ /* 0x000e2800000e0000 */
[----:B------:R2:W-:Y:S04]  /*26b0*/  STL [R1+0x14c], RZ ;  /* 0x00014cff01007387 */ /* 0x0005e80000100800 */
[----:B------:R2:W-:Y:S04]  /*26c0*/  STL [R1+0x150], RZ ;  /* 0x000150ff01007387 */ /* 0x0005e80000100800 */
[----:B------:R2:W-:Y:S04]  /*26d0*/  STL [R1+0x154], RZ ;  /* 0x000154ff01007387 */ /* 0x0005e80000100800 */
[----:B------:R2:W-:Y:S04]  /*26e0*/  STL [R1+0x158], RZ ;  /* 0x000158ff01007387 */ /* 0x0005e80000100800 */
[----:B------:R2:W-:Y:S04]  /*26f0*/  STL [R1+0x15c], RZ ;  /* 0x00015cff01007387 */ /* 0x0005e80000100800 */
[----:B------:R2:W-:Y:S01]  /*2700*/  STL [R1+0x160], RZ ;  /* 0x000160ff01007387 */ /* 0x0005e20000100800 */
[----:B0-----:R-:W-:-:S03]  /*2710*/  R2UR UR11, R0 ;  /* 0x00000000000b72ca */ /* 0x001fc600000e0000 */
[----:B------:R2:W-:Y:S04]  /*2720*/  STL [R1+0x164], RZ ;  /* 0x000164ff01007387 */ /* 0x0005e80000100800 */
[----:B------:R2:W-:Y:S04]  /*2730*/  STL [R1+0x168], RZ ;  /* 0x000168ff01007387 */ /* 0x0005e80000100800 */
[----:B------:R2:W-:Y:S02]  /*2740*/  STL [R1+0x16c], RZ ;  /* 0x00016cff01007387 */ /* 0x0005e40000100800 */
[----:B------:R-:W-:-:S02]  /*2750*/  ULEA.HI UR12, UR11, UR11, URZ, 0x1 ;  /* 0x0000000b0b0c7291 */ /* 0x000fc4000f8f083f */
[----:B------:R2:W-:Y:S02]  /*2760*/  STL [R1+0x170], RZ ;  /* 0x000170ff01007387 */ /* 0x0005e40000100800 */
[----:B------:R-:W-:Y:S02]  /*2770*/  ULOP3.LUT UR16, UR12, 0x7fffe, URZ, 0xc0, !UPT ;  /* 0x0007fffe0c107892 */ /* 0x000fe4000f8ec03f */
[----:B------:R2:W-:Y:S01]  /*2780*/  STL [R1+0x174], RZ ;  /* 0x000174ff01007387 */ /* 0x0005e20000100800 */
[----:B-1----:R-:W-:Y:S02]  /*2790*/  ULEA UR12, UR18, UR17, 0x18 ;  /* 0x00000011120c7291 */ /* 0x002fe4000f8ec03f */
[----:B------:R-:W-:Y:S01]  /*27a0*/  UIADD3 UR16, UR11, -UR16, URZ ;  /* 0x800000100b107290 */ /* 0x000fe2000fffe03f */
[----:B------:R2:W-:Y:S03]  /*27b0*/  STL [R1+0x178], RZ ;  /* 0x000178ff01007387 */ /* 0x0005e60000100800 */
[----:B------:R-:W-:Y:S01]  /*27c0*/  ULEA UR16, UR16, UR12, 0xd ;  /* 0x0000000c10107291 */ /* 0x000fe2000f8e683f */
[----:B------:R2:W-:Y:S03]  /*27d0*/  STL [R1+0x17c], RZ ;  /* 0x00017cff01007387 */ /* 0x0005e60000100800 */
[----:B------:R-:W-:Y:S01]  /*27e0*/  UIADD3 UR16, UR16, 0x100, URZ ;  /* 0x0000010010107890 */ /* 0x000fe2000fffe03f */
[----:B------:R2:W-:Y:S03]  /*27f0*/  STL [R1+0x180], RZ ;  /* 0x000180ff01007387 */ /* 0x0005e60000100800 */
[----:B------:R-:W-:Y:S01]  /*2800*/  USHF.R.U32.HI UR11, URZ, 0x4, UR16 ;  /* 0x000000043f0b7899 */ /* 0x000fe20008011610 */
[----:B------:R2:W-:Y:S03]  /*2810*/  STL [R1+0x184], RZ ;  /* 0x000184ff01007387 */ /* 0x0005e60000100800 */
[----:B------:R-:W-:Y:S01]  /*2820*/  ULOP3.LUT UR11, UR11, 0x3fff, URZ, 0xc0, !UPT ;  /* 0x00003fff0b0b7892 */ /* 0x000fe2000f8ec03f */
[----:B------:R2:W-:Y:S04]  /*2830*/  STL [R1+0x188], RZ ;  /* 0x000188ff01007387 */ /* 0x0005e80000100800 */
        /* <DEDUP_REMOVED lines=28> */
[----:B------:R2:W-:Y:S01]  /*2a00*/  STL [R1+0x1fc], RZ ;  /* 0x0001fcff01007387 */ /* 0x0005e20000100800 */
[----:B------:R-:W-:Y:S05]  /*2a10*/  @!P0 BRA `(.L_x_13) ;  /* 0x0000006000a88947 */ /* 0x000fea0003800000 */
[----:B------:R-:W-:-:S06]  /*2a20*/  UISETP.NE.AND UP0, UPT, UR22, 0x3, UPT ;  /* 0x000000031600788c */ /* 0x000fcc000bf05270 */
[----:B------:R-:W-:-:S13]  /*2a30*/  PLOP3.LUT P1, PT, PT, PT, UP0, 0x80, 0x0 ;  /* 0x000000000000781c */ /* 0x000fda0003f2f008 */
[----:B------:R-:W-:Y:S05]  /*2a40*/  @!P1 BRA `(.L_x_14) ;  /* 0x0000000000049947 */ /* 0x000fea0003800000 */
[----:B------:R-:W-:Y:S01]  /*2a50*/  BPT.TRAP 0x1 ;  /* 0x000000040000795c */ /* 0x000fe20000300000 */
.L_x_14:
[----:B------:R-:W-:Y:S01]  /*2a60*/  ULEA UR6, UR5, UR12, 0x3 ;  /* 0x0000000c05067291 */ /* 0x000fe2000f8e183f */
[----:B------:R-:W-:-:S05]  /*2a70*/  IMAD.U32 R0, RZ, RZ, UR4 ;  /* 0x00000004ff007e24 */ /* 0x000fca000f8e00ff */
[----:B------:R-:W-:-:S04]  /*2a80*/  SHF.L.U32 R0, R0, 0x1f, RZ ;  /* 0x0000001f00007819 */ /* 0x000fc800000006ff */
[----:B------:R0:W1:Y:S01]  /*2a90*/  SYNCS.PHASECHK.TRANS64.TRYWAIT P0, [UR6], R0 ;  /* 0x00000000ff0075a7 */ /* 0x0000620008000146 */
[----:B------:R-:W-:Y:S05]  /*2aa0*/  @!P1 BRA `(.L_x_15) ;  /* 0x0000000000049947 */ /* 0x000fea0003800000 */
[----:B------:R-:W-:Y:S01]  /*2ab0*/  BPT.TRAP 0x1 ;  /* 0x000000040000795c */ /* 0x000fe20000300000 */
.L_x_15:
[----:B-1----:R-:W-:Y:S05]  /*2ac0*/  @P0 BRA `(.L_x_16) ;  /* 0x0000000000080947 */ /* 0x002fea0003800000 */
[----:B------:R-:W1:Y:S02]  /*2ad0*/  SYNCS.PHASECHK.TRANS64.TRYWAIT P0, [UR6], R0 ;  /* 0x00000000ff0075a7 */ /* 0x000e640008000146 */
[----:B-1----:R-:W-:Y:S05]  /*2ae0*/  @!P0 BRA `(.L_x_17) ;  /* 0x0000026c00548947 */ /* 0x002fea0003800000 */
.L_x_16:
[----:B------:R-:W-:Y:S01]  /*2af0*/  UIADD3 UR6, UR12, 0x18100, URZ ;  /* 0x000181000c067890 */ /* 0x000fe2000fffe03f */
[----:B------:R-:W-:Y:S01]  /*2b00*/  WARPGROUP.ARRIVE ;  /* 0x00000000000079c5 */ /* 0x000fe20000000000 */
[----:B------:R-:W-:Y:S02]  /*2b10*/  ULOP3.LUT UR7, UR11, 0x10000, URZ, 0xfc, !UPT ;  /* 0x000100000b077892 */ /* 0x000fe4000f8efc3f */
[----:B------:R-:W-:Y:S02]  /*2b20*/  USHF.R.U32.HI UR6, URZ, 0x4, UR6 ;  /* 0x000000043f067899 */ /* 0x000fe40008011606 */
[----:B------:R-:W-:Y:S02]  /*2b30*/  ULEA UR7, UR5, UR7, 0xb ;  /* 0x0000000705077291 */ /* 0x000fe4000f8e583f */
[----:B------:R-:W-:Y:S01]  /*2b40*/  ULOP3.LUT UR6, UR6, 0x3fff, URZ, 0xc0, !UPT ;  /* 0x00003fff06067892 */ /* 0x000fe2000f8ec03f */
[----:B------:R-:W-:Y:S01]  /*2b50*/  UMOV UR17, 0x40000040 ;  /* 0x4000004000117882 */ /* 0x000fe20000000000 */
[----:B------:R-:W-:-:S02]  /*2b60*/  UMOV UR19, 0x40000040 ;  /* 0x4000004000137882 */ /* 0x000fc40000000000 */
[----:B------:R-:W-:Y:S01]  /*2b70*/  ULOP3.LUT UR6, UR6, 0x10000, URZ, 0xfc, !UPT ;  /* 0x0001000006067892 */ /* 0x000fe2000f8efc3f */
[----:B------:R-:W-:-:S03]  /*2b80*/  UMOV UR16, UR7 ;  /* 0x0000000700107c82 */ /* 0x000fc60008000000 */
[----:B------:R-:W-:-:S07]  /*2b90*/  ULEA UR8, UR5, UR6, 0xb ;  /* 0x0000000605087291 */ /* 0x000fce000f8e583f */
[----:B------:R-:W-:Y:S02]  /*2ba0*/  UMOV UR18, UR8 ;  /* 0x0000000800127c82 */ /* 0x000fe40008000000 */
[----:B------:R-:W-:Y:S01]  /*2bb0*/  QGMMA.64x256x32.F32.E4M3.E4M3 R24, gdesc[UR16], RZ, !UPT, gsb0 ;  /* 0x03e00000101879f3 */ /* 0x000fe2000c0008ff */
[----:B------:R-:W-:Y:S01]  /*2bc0*/  UIADD3 UR16, UR7, 0x400, URZ ;  /* 0x0000040007107890 */ /* 0x000fe2000fffe03f */
[----:B------:R-:W-:Y:S01]  /*2bd0*/  UMOV UR17, 0x40000040 ;  /* 0x4000004000117882 */ /* 0x000fe20000000000 */
[----:B------:R-:W-:Y:S02]  /*2be0*/  WARPGROUP.DEPBAR.LE gsb0, 0x0 ;  /* 0x00008000000079c5 */ /* 0x000fe40000010000 */
[----:B------:R-:W-:Y:S04]  /*2bf0*/  STL.64 [R1], R24 ;  /* 0x0000001801007387 */ /* 0x000fe80000100a00 */
[----:B------:R-:W-:Y:S04]  /*2c00*/  STL.64 [R1+0x8], R26 ;  /* 0x0000081a01007387 */ /* 0x000fe80000100a00 */
        /* <DEDUP_REMOVED lines=61> */
[----:B------:R3:W-:Y:S02]  /*2fe0*/  STL.64 [R1+0x1f8], R150 ;  /* 0x0001f89601007387 */ /* 0x0007e40000100a00 */
[----:B---3--:R-:W-:-:S06]  /*2ff0*/  WARPGROUP.ARRIVE ;  /* 0x00000000000079c5 */ /* 0x008fcc0000000000 */
[----:B------:R-:W-:Y:S03]  /*3000*/  QGMMA.64x256x32.F32.E4M3.E4M3 R24, gdesc[UR16], RZ, !UPT, gsb0 ;  /* 0x03e00000101879f3 */ /* 0x000fe6000c0008ff */
[----:B------:R-:W-:Y:S02]  /*3010*/  WARPGROUP.DEPBAR.LE gsb0, 0x0 ;  /* 0x00008000000079c5 */ /* 0x000fe40000010000 */
        /* <DEDUP_REMOVED lines=63> */
[----:B------:R3:W-:Y:S04]  /*3410*/  STL.64 [R1+0x5c8], R24 ;  /* 0x0005c81801007387 */ /* 0x0007e80000100a00 */
[----:B---3--:R-:W3:Y:S04]  /*3420*/  LDL.LU.64 R24, [R1] ;  /* 0x0000000001187983 */ /* 0x008ee80000300a00 */
[----:B------:R-:W3:Y:S04]  /*3430*/  LDL.LU.64 R26, [R1+0x8] ;  /* 0x00000800011a7983 */ /* 0x000ee80000300a00 */
        /* <DEDUP_REMOVED lines=61> */
[----:B------:R-:W3:Y:S01]  /*3810*/  LDL.LU.64 R150, [R1+0x1f8] ;  /* 0x0001f80001967983 */ /* 0x000ee20000300a00 */
[----:B------:R-:W-:-:S02]  /*3820*/  UIADD3 UR16, UR7, 0x2, URZ ;  /* 0x0000000207107890 */ /* 0x000fc4000fffe03f */
[----:B------:R-:W-:Y:S01]  /*3830*/  UIADD3 UR18, UR8, 0x2, URZ ;  /* 0x0000000208127890 */ /* 0x000fe2000fffe03f */
[----:B------:R-:W-:Y:S01]  /*3840*/  UMOV UR17, 0x40000040 ;  /* 0x4000004000117882 */ /* 0x000fe20000000000 */
[----:B------:R-:W-:Y:S01]  /*3850*/  UMOV UR19, 0x40000040 ;  /* 0x4000004000137882 */ /* 0x000fe20000000000 */
[----:B---3--:R-:W-:-:S06]  /*3860*/  WARPGROUP.ARRIVE ;  /* 0x00000000000079c5 */ /* 0x008fcc0000000000 */
[----:B------:R-:W-:Y:S03]  /*3870*/  QGMMA.64x256x32.F32.E4M3.E4M3 R24, gdesc[UR16], R24, gsb0 ;  /* 0x03e00000101879f3 */ /* 0x000fe60008000818 */
[----:B------:R-:W-:Y:S02]  /*3880*/  WARPGROUP.DEPBAR.LE gsb0, 0x0 ;  /* 0x00008000000079c5 */ /* 0x000fe40000010000 */
[----:B------:R-:W-:Y:S01]  /*3890*/  STL.64 [R1], R24 ;  /* 0x0000001801007387 */ /* 0x000fe20000100a00 */
[----:B------:R-:W-:Y:S02]  /*38a0*/  IMAD.MOV.U32 R2, RZ, RZ, R150 ;  /* 0x000000ffff027224 */ /* 0x000fe400078e0096 */
[----:B01----:R-:W-:Y:S01]  /*38b0*/  IMAD.MOV.U32 R0, RZ, RZ, R151 ;  /* 0x000000ffff007224 */ /* 0x003fe200078e0097 */
[----:B------:R-:W-:Y:S01]  /*38c0*/  STL.64 [R1+0x8], R26 ;  /* 0x0000081a01007387 */ /* 0x000fe20000100a00 */
[----:B------:R-:W-:-:S02]  /*38d0*/  IMAD.MOV.U32 R4, RZ, RZ, R148 ;  /* 0x000000ffff047224 */ /* 0x000fc400078e0094 */
[----:B------:R-:W-:Y:S01]  /*38e0*/  IMAD.MOV.U32 R3, RZ, RZ, R149 ;  /* 0x000000ffff037224 */ /* 0x000fe200078e0095 */
[----:B------:R-:W-:Y:S01]  /*38f0*/  STL.64 [R1+0x10], R28 ;  /* 0x0000101c01007387 */ /* 0x000fe20000100a00 */
[----:B------:R-:W-:Y:S02]  /*3900*/  IMAD.MOV.U32 R6, RZ, RZ, R146 ;  /* 0x000000ffff067224 */ /* 0x000fe400078e0092 */
[----:B------:R-:W-:Y:S01]  /*3910*/  IMAD.MOV.U32 R5, RZ, RZ, R147 ;  /* 0x000000ffff057224 */ /* 0x000fe200078e0093 */
[----:B------:R-:W-:Y:S01]  /*3920*/  STL.64 [R1+0x18], R30 ;  /* 0x0000181e01007387 */ /* 0x000fe20000100a00 */
[----:B------:R-:W-:Y:S02]  /*3930*/  IMAD.MOV.U32 R8, RZ, RZ, R144 ;  /* 0x000000ffff087224 */ /* 0x000fe400078e0090 */
[----:B------:R-:W-:Y:S01]  /*3940*/  IMAD.MOV.U32 R7, RZ, RZ, R145 ;  /* 0x000000ffff077224 */ /* 0x000fe200078e0091 */
        /* <DEDUP_REMOVED lines=18> */
[----:B------:R0:W-:Y:S01]  /*3a70*/  STL [R1+0x50], R44 ;  /* 0x0000502c01007387 */ /* 0x0001e20000100800 */
[----:B------:R-:W-:-:S02]  /*3a80*/  IMAD.MOV.U32 R22, RZ, RZ, R130 ;  /* 0x000000ffff167224 */ /* 0x000fc400078e0082 */
[----:B------:R-:W-:Y:S01]  /*3a90*/  IMAD.MOV.U32 R21, RZ, RZ, R131 ;  /* 0x000000ffff157224 */ /* 0x000fe200078e0083 */
[----:B------:R-:W3:Y:S01]  /*3aa0*/  LDL.LU.64 R150, [R1+0x7c0] ;  /* 0x0007c00001967983 */ /* 0x000ee20000300a00 */
[----:B------:R-:W-:Y:S02]  /*3ab0*/  IMAD.MOV.U32 R212, RZ, RZ, R128 ;  /* 0x000000ffffd47224 */ /* 0x000fe400078e0080 */
[----:B------:R-:W-:Y:S01]  /*3ac0*/  IMAD.MOV.U32 R23, RZ, RZ, R129 ;  /* 0x000000ffff177224 */ /* 0x000fe200078e0081 */
[----:B------:R-:W3:Y:S01]  /*3ad0*/  LDL.LU.64 R148, [R1+0x7b8] ;  /* 0x0007b80001947983 */ /* 0x000ee20000300a00 */
[----:B------:R-:W-:Y:S02]  /*3ae0*/  IMAD.MOV.U32 R210, RZ, RZ, R126 ;  /* 0x000000ffffd27224 */ /* 0x000fe400078e007e */
[----:B------:R-:W-:Y:S01]  /*3af0*/  IMAD.MOV.U32 R211, RZ, RZ, R127 ;  /* 0x000000ffffd37224 */ /* 0x000fe200078e007f */
[----:B------:R-:W3:Y:S01]  /*3b00*/  LDL.LU.64 R146, [R1+0x7b0] ;  /* 0x0007b00001927983 */ /* 0x000ee20000300a00 */
        /* <DEDUP_REMOVED lines=120> */
[----:B------:R-:W-:-:S03]  /*4290*/  IMAD.MOV.U32 R235, RZ, RZ, R45 ;  /* 0x000000ffffeb7224 */ /* 0x000fc600078e002d */
        /* <DEDUP_REMOVED lines=10> */
[----:B0-----:R-:W3:Y:S04]  /*4340*/  LDL.LU.64 R44, [R1+0x618] ;  /* 0x00061800012c7983 */ /* 0x001ee80000300a00 */
        /* <DEDUP_REMOVED lines=10> */
[----:B------:R-:W-:Y:S01]  /*43f0*/  UIADD3 UR16, UR7, 0x402, URZ ;  /* 0x0000040207107890 */ /* 0x000fe2000fffe03f */
[----:B------:R-:W-:Y:S01]  /*4400*/  UMOV UR17, 0x40000040 ;  /* 0x4000004000117882 */ /* 0x000fe20000000000 */
[----:B---3--:R-:W-:-:S07]  /*4410*/  WARPGROUP.ARRIVE ;  /* 0x00000000000079c5 */ /* 0x008fce0000000000 */
[----:B------:R-:W-:Y:S03]  /*4420*/  QGMMA.64x256x32.F32.E4M3.E4M3 R24, gdesc[UR16], R24, gsb0 ;  /* 0x03e00000101879f3 */ /* 0x000fe60008000818 */
        /* <DEDUP_REMOVED lines=23> */
[----:B0-----:R-:W3:Y:S04]  /*45a0*/  LDL.LU R108, [R1] ;  /* 0x00000000016c7983 */ /* 0x001ee80000300800 */
[----:B------:R-:W3:Y:S04]  /*45b0*/  LDL.LU R109, [R1+0x4] ;  /* 0x00000400016d7983 */ /* 0x000ee80000300800 */
        /* <DEDUP_REMOVED lines=18> */
[----:B------:R-:W3:Y:S01]  /*46e0*/  LDL.LU R128, [R1+0x50] ;  /* 0x0000500001807983 */ /* 0x000ee20000300800 */
[----:B------:R-:W-:-:S02]  /*46f0*/  IMAD.MOV.U32 R129, RZ, RZ, R235 ;  /* 0x000000ffff817224 */ /* 0x000fc400078e00eb */
[----:B------:R-:W-:Y:S02]  /*4700*/  IMAD.MOV.U32 R130, RZ, RZ, R234 ;  /* 0x000000ffff827224 */ /* 0x000fe400078e00ea */
[----:B------:R-:W-:Y:S02]  /*4710*/  IMAD.MOV.U32 R131, RZ, RZ, R233 ;  /* 0x000000ffff837224 */ /* 0x000fe400078e00e9 */
[----:B------:R-:W-:Y:S02]  /*4720*/  IMAD.MOV.U32 R132, RZ, RZ, R232 ;  /* 0x000000ffff847224 */ /* 0x000fe400078e00e8 */
[----:B------:R-:W-:Y:S02]  /*4730*/  IMAD.MOV.U32 R133, RZ, RZ, R231 ;  /* 0x000000ffff857224 */ /* 0x000fe400078e00e7 */
[----:B------:R-:W-:Y:S02]  /*4740*/  IMAD.MOV.U32 R134, RZ, RZ, R230 ;  /* 0x000000ffff867224 */ /* 0x000fe400078e00e6 */
        /* <DEDUP_REMOVED lines=39> */
[----:B------:R-:W-:Y:S01]  /*49c0*/  IMAD.MOV.U32 R235, RZ, RZ, R0 ;  /* 0x000000ffffeb7224 */ /* 0x000fe200078e0000 */
[----:B------:R-:W-:Y:S02]  /*49d0*/  UIADD3 UR16, UR7, 0x4, URZ ;  /* 0x0000000407107890 */ /* 0x000fe4000fffe03f */
[----:B------:R-:W-:Y:S01]  /*49e0*/  UIADD3 UR18, UR8, 0x4, URZ ;  /* 0x0000000408127890 */ /* 0x000fe2000fffe03f */
[----:B------:R-:W-:Y:S01]  /*49f0*/  UMOV UR17, 0x40000040 ;  /* 0x4000004000117882 */ /* 0x000fe20000000000 */
[----:B------:R-:W-:Y:S01]  /*4a00*/  UMOV UR19, 0x40000040 ;  /* 0x4000004000137882 */ /* 0x000fe20000000000 */
[----:B---3--:R-:W-:-:S06]  /*4a10*/  WARPGROUP.ARRIVE ;  /* 0x00000000000079c5 */ /* 0x008fcc0000000000 */
[----:B------:R-:W-:Y:S03]  /*4a20*/  QGMMA.64x256x32.F32.E4M3.E4M3 R108, gdesc[UR16], R108, gsb0 ;  /* 0x03e00000106c79f3 */ /* 0x000fe6000800086c */
        /* <DEDUP_REMOVED lines=183> */
[----:B0-----:R-:W3:Y:S04]  /*55a0*/  LDL.LU.64 R108, [R1] ;  /* 0x00000000016c7983 */ /* 0x001ee80000300a00 */
        /* <DEDUP_REMOVED lines=183> */
[----:B------:R-:W-:-:S02]  /*6120*/  UMOV UR17, 0x40000040 ;  /* 0x4000004000117882 */ /* 0x000fc40000000000 */
[----:B------:R0:W-:Y:S01]  /*6130*/  STL [R1+0x2d0], RZ ;  /* 0x0002d0ff01007387 */ /* 0x0001e20000100800 */
[----:B------:R-:W-:-:S03]  /*6140*/  ULDC UR7, c[0x0][0x50c] ;  /* 0x0001430000077ab9 */ /* 0x000fc60000000800 */
        /* <DEDUP_REMOVED lines=37> */
[----:B---3--:R-:W-:-:S06]  /*63a0*/  WARPGROUP.ARRIVE ;  /* 0x00000000000079c5 */ /* 0x008fcc0000000000 */
[----:B------:R-:W-:Y:S01]  /*63b0*/  QGMMA.64x256x32.F32.E4M3.E4M3 R24, gdesc[UR16], R24, gsb0 ;  /* 0x03e00000101879f3 */ /* 0x000fe20008000818 */
[----:B------:R0:W-:Y:S04]  /*63c0*/  STL [R1+0x238], RZ ;  /* 0x000238ff01007387 */ /* 0x0001e80000100800 */
[----:B------:R0:W-:Y:S04]  /*63d0*/  STL [R1+0x234], RZ ;  /* 0x000234ff01007387 */ /* 0x0001e80000100800 */
[----:B------:R0:W-:Y:S04]  /*63e0*/  STL [R1+0x230], RZ ;  /* 0x000230ff01007387 */ /* 0x0001e80000100800 */
[----:B------:R0:W-:Y:S04]  /*63f0*/  STL [R1+0x22c], RZ ;  /* 0x00022cff01007387 */ /* 0x0001e80000100800 */
[----:B------:R0:W-:Y:S04]  /*6400*/  STL [R1+0x228], RZ ;  /* 0x000228ff01007387 */ /* 0x0001e80000100800 */
[----:B------:R0:W-:Y:S01]  /*6410*/  STL [R1+0x224], RZ ;  /* 0x000224ff01007387 */ /* 0x0001e20000100800 */
[----:B------:R-:W-:-:S03]  /*6420*/  UISETP.NE.AND UP0, UPT, UR7, 0x4, UPT ;  /* 0x000000040700788c */ /* 0x000fc6000bf05270 */
[----:B------:R0:W-:Y:S04]  /*6430*/  STL [R1+0x220], RZ ;  /* 0x000220ff01007387 */ /* 0x0001e80000100800 */
[----:B------:R0:W-:Y:S04]  /*6440*/  STL [R1+0x21c], RZ ;  /* 0x00021cff01007387 */ /* 0x0001e80000100800 */
[----:B------:R0:W-:Y:S04]  /*6450*/  STL [R1+0x218], RZ ;  /* 0x000218ff01007387 */ /* 0x0001e80000100800 */
[----:B------:R0:W-:Y:S01]  /*6460*/  STL [R1+0x214], RZ ;  /* 0x000214ff01007387 */ /* 0x0001e20000100800 */
[----:B------:R-:W-:-:S03]  /*6470*/  USEL UR7, URZ, 0x1, UP0 ;  /* 0x000000013f077887 */ /* 0x000fc60008000000 */
[----:B------:R0:W-:Y:S04]  /*6480*/  STL [R1+0x210], RZ ;  /* 0x000210ff01007387 */ /* 0x0001e80000100800 */
[----:B------:R0:W-:Y:S04]  /*6490*/  STL [R1+0x20c], RZ ;  /* 0x00020cff01007387 */ /* 0x0001e80000100800 */
[----:B------:R0:W-:Y:S04]  /*64a0*/  STL [R1+0x208], RZ ;  /* 0x000208ff01007387 */ /* 0x0001e80000100800 */
[----:B------:R0:W-:Y:S04]  /*64b0*/  STL [R1+0x204], RZ ;  /* 0x000204ff01007387 */ /* 0x0001e80000100800 */
[----:B------:R0:W-:Y:S01]  /*64c0*/  STL [R1+0x200], RZ ;  /* 0x000200ff01007387 */ /* 0x0001e20000100800 */
[----:B------:R-:W-:Y:S01]  /*64d0*/  ISETP.NE.AND P0, PT, RZ, UR7, PT ;  /* 0x00000007ff007c0c */ /* 0x000fe2000bf05270 */
[----:B------:R-:W-:Y:S01]  /*64e0*/  UMOV UR6, 0x4 ;  /* 0x0000000400067882 */ /* 0x000fe20000000000 */
[----:B------:R-:W-:Y:S01]  /*64f0*/  IMAD.MOV.U32 R0, RZ, RZ, R235 ;  /* 0x000000ffff007224 */ /* 0x000fe200078e00eb */
[----:B------:R-:W-:-:S02]  /*6500*/  CS2R R236, SRZ ;  /* 0x0000000000ec7805 */ /* 0x000fc4000001ff00 */
[----:B-1----:R-:W-:Y:S02]  /*6510*/  CS2R R234, SRZ ;  /* 0x0000000000ea7805 */ /* 0x002fe4000001ff00 */
[----:B------:R-:W-:Y:S02]  /*6520*/  CS2R R232, SRZ ;  /* 0x0000000000e87805 */ /* 0x000fe4000001ff00 */
[----:B------:R-:W-:Y:S02]  /*6530*/  CS2R R230, SRZ ;  /* 0x0000000000e67805 */ /* 0x000fe4000001ff00 */
[----:B------:R-:W-:Y:S02]  /*6540*/  CS2R R228, SRZ ;  /* 0x0000000000e47805 */ /* 0x000fe4000001ff00 */
[----:B------:R-:W-:Y:S02]  /*6550*/  CS2R R226, SRZ ;  /* 0x0000000000e27805 */ /* 0x000fe4000001ff00 */
[----:B------:R-:W-:-:S02]  /*6560*/  CS2R R224, SRZ ;  /* 0x0000000000e07805 */ /* 0x000fc4000001ff00 */
[----:B------:R-:W-:Y:S02]  /*6570*/  CS2R R222, SRZ ;  /* 0x0000000000de7805 */ /* 0x000fe4000001ff00 */
        /* <DEDUP_REMOVED lines=45> */
[----:B------:R-:W-:Y:S01]  /*6850*/  CS2R R2, SRZ ;  /* 0x0000000000027805 */ /* 0x000fe2000001ff00 */
[----:B------:R-:W-:Y:S02]  /*6860*/  WARPGROUP.DEPBAR.LE gsb0, 0x0 ;  /* 0x00008000000079c5 */ /* 0x000fe40000010000 */
[----:B0-----:R-:W-:Y:S05]  /*6870*/  @!P0 BRA `(.L_x_18) ;  /* 0x0000002000f88947 */ /* 0x001fea0003800000 */
[----:B------:R-:W3:Y:S04]  /*6880*/  LDL R2, [R1] ;  /* 0x0000000001027983 */ /* 0x000ee80000100800 */
[----:B------:R-:W4:Y:S04]  /*6890*/  LDL R3, [R1+0x4] ;  /* 0x0000040001037983 */ /* 0x000f280000100800 */
[----:B------:R-:W5:Y:S04]  /*68a0*/  LDL R4, [R1+0x8] ;  /* 0x0000080001047983 */ /* 0x000f680000100800 */
[----:B------:R-:W2:Y:S04]  /*68b0*/  LDL R5, [R1+0xc] ;  /* 0x00000c0001057983 */ /* 0x000ea80000100800 */
        /* <DEDUP_REMOVED lines=102> */
[----:B------:R0:W-:Y:S04]  /*6f20*/  STL [R1+0x4b8], R131 ;  /* 0x0004b88301007387 */ /* 0x0001e80000100800 */
[----:B0-----:R-:W2:Y:S04]  /*6f30*/  LDL R131, [R1+0x1a8] ;  /* 0x0001a80001837983 */ /* 0x001ea80000100800 */
        /* <DEDUP_REMOVED lines=39> */
[----:B0-----:R-:W2:Y:S01]  /*71b0*/  LDL R151, [R1+0x1f8] ;  /* 0x0001f80001977983 */ /* 0x001ea20000100800 */
[----:B------:R-:W-:-:S01]  /*71c0*/  FADD R0, RZ, R0 ;  /* 0x00000000ff007221 */ /* 0x000fc20000000000 */
[----:B---3--:R-:W-:Y:S01]  /*71d0*/  FADD R2, RZ, R2 ;  /* 0x00000002ff027221 */ /* 0x008fe20000000000 */
[----:B----4-:R-:W-:-:S01]  /*71e0*/  FADD R3, RZ, R3 ;  /* 0x00000003ff037221 */ /* 0x010fc20000000000 */
[----:B-----5:R-:W-:Y:S01]  /*71f0*/  FADD R4, RZ, R4 ;  /* 0x00000004ff047221 */ /* 0x020fe20000000000 */
[----:B--2---:R-:W-:-:S01]  /*7200*/  FADD R5, RZ, R5 ;  /* 0x00000005ff057221 */ /* 0x004fc20000000000 */
[----:B------:R-:W-:Y:S01]  /*7210*/  FADD R6, RZ, R6 ;  /* 0x00000006ff067221 */ /* 0x000fe20000000000 */
[----:B------:R-:W-:-:S01]  /*7220*/  FADD R7, RZ, R7 ;  /* 0x00000007ff077221 */ /* 0x000fc20000000000 */
        /* <DEDUP_REMOVED lines=14> */
[----:B------:R-:W2:Y:S01]  /*7310*/  LDL.LU R131, [R1+0x4b8] ;  /* 0x0004b80001837983 */ /* 0x000ea20000300800 */
        /* <DEDUP_REMOVED lines=13> */
[----:B------:R-:W3:Y:S01]  /*73f0*/  LDL.LU R132, [R1+0x4b4] ;  /* 0x0004b40001847983 */ /* 0x000ee20000300800 */
        /* <DEDUP_REMOVED lines=16> */
[----:B------:R0:W-:Y:S01]  /*7500*/  STL [R1+0x200], R133 ;  /* 0x0002008501007387 */ /* 0x0001e20000100800 */
        /* <DEDUP_REMOVED lines=9> */
[----:B0-----:R-:W4:Y:S01]  /*75a0*/  LDL.LU R133, [R1+0x4b0] ;  /* 0x0004b00001857983 */ /* 0x001f220000300800 */
[----:B------:R-:W-:-:S01]  /*75b0*/  FADD R184, RZ, R184 ;  /* 0x000000b8ffb87221 */ /* 0x000fc20000000000 */
[----:B------:R-:W-:Y:S01]  /*75c0*/  FADD R185, RZ, R185 ;  /* 0x000000b9ffb97221 */ /* 0x000fe20000000000 */
[----:B------:R-:W-:-:S01]  /*75d0*/  FADD R186, RZ, R186 ;  /* 0x000000baffba7221 */ /* 0x000fc20000000000 */
        /* <DEDUP_REMOVED lines=10> */
[----:B0-----:R-:W5:Y:S01]  /*7680*/  LDL.LU R134, [R1+0x4ac] ;  /* 0x0004ac0001867983 */ /* 0x001f620000300800 */
        /* <DEDUP_REMOVED lines=52> */
[----:B0-----:R-:W5:Y:S04]  /*79d0*/  LDL.LU R138, [R1+0x49c] ;  /* 0x00049c00018a7983 */ /* 0x001f680000300800 */
[----:B------:R0:W-:Y:S01]  /*79e0*/  STL [R1+0x218], R139 ;  /* 0x0002188b01007387 */ /* 0x0001e20000100800 */
[----:B------:R-:W-:-:S03]  /*79f0*/  FADD R140, RZ, R140 ;  /* 0x0000008cff8c7221 */ /* 0x000fc60000000000 */
        /* <DEDUP_REMOVED lines=34> */
[----:B------:R0:W-:Y:S04]  /*7c20*/  STL [R1+0x248], R151 ;  /* 0x0002489701007387 */ /* 0x0001e80000100800 */
[----:B0-----:R-:W5:Y:S04]  /*7c30*/  LDL.LU R151, [R1+0x468] ;  /* 0x0004680001977983 */ /* 0x001f680000300800 */
[----:B------:R0:W-:Y:S02]  /*7c40*/  STL [R1+0x24c], R0 ;  /* 0x00024c0001007387 */ /* 0x0001e40000100800 */
[----:B0-----:R-:W-:-:S05]  /*7c50*/  FADD R0, RZ, R24 ;  /* 0x00000018ff007221 */ /* 0x001fca0000000000 */
        /* <DEDUP_REMOVED lines=213> */
[----:B--2---:R-:W-:-:S05]  /*89b0*/  FADD R0, RZ, R131 ;  /* 0x00000083ff007221 */ /* 0x004fca0000000000 */
[----:B------:R3:W-:Y:S02]  /*89c0*/  STL [R1+0x3fc], R0 ;  /* 0x0003fc0001007387 */ /* 0x0007e40000100800 */
[----:B---3--:R-:W-:-:S05]  /*89d0*/  FADD R0, RZ, R132 ;  /* 0x00000084ff007221 */ /* 0x008fca0000000000 */
[----:B------:R4:W-:Y:S02]  /*89e0*/  STL [R1+0x400], R0 ;  /* 0x0004000001007387 */ /* 0x0009e40000100800 */
[----:B----4-:R-:W-:-:S05]  /*89f0*/  FADD R0, RZ, R133 ;  /* 0x00000085ff007221 */ /* 0x010fca0000000000 */
[----:B------:R5:W-:Y:S02]  /*8a00*/  STL [R1+0x404], R0 ;  /* 0x0004040001007387 */ /* 0x000be40000100800 */
[----:B-----5:R-:W-:-:S05]  /*8a10*/  FADD R0, RZ, R134 ;  /* 0x00000086ff007221 */ /* 0x020fca0000000000 */
        /* <DEDUP_REMOVED lines=34> */
[----:B------:R0:W-:Y:S01]  /*8c40*/  STL [R1+0x44c], R0 ;  /* 0x00044c0001007387 */ /* 0x0001e20000100800 */
[----:B------:R-:W-:-:S05]  /*8c50*/  UMOV UR6, URZ ;  /* 0x0000003f00067c82 */ /* 0x000fca0008000000 */
.L_x_18:
[----:B------:R-:W-:Y:S01]  /*8c60*/  UIADD3 UR23, UR5, 0x1, URZ ;  /* 0x0000000105177890 */ /* 0x000fe2000fffe03f */
[----:B------:R-:W-:-:S03]  /*8c70*/  UMOV UR8, 0x1 ;  /* 0x0000000100087882 */ /* 0x000fc60000000000 */
[----:B------:R-:W-:-:S04]  /*8c80*/  UISETP.NE.AND UP0, UPT, UR23, 0x3, UPT ;  /* 0x000000031700788c */ /* 0x000fc8000bf05270 */
[----:B------:R-:W-:Y:S02]  /*8c90*/  USEL UR24, URZ, 0x1, UP0 ;  /* 0x000000013f187887 */ /* 0x000fe40008000000 */
[----:B------:R-:W-:Y:S02]  /*8ca0*/  USEL UR23, UR23, URZ, UP0 ;  /* 0x0000003f17177287 */ /* 0x000fe40008000000 */
[----:B------:R-:W-:-:S12]  /*8cb0*/  ULOP3.LUT UR24, UR4, UR24, URZ, 0x3c, !UPT ;  /* 0x0000001804187292 */ /* 0x000fd8000f8e3c3f */
.L_x_13:
[----:B------:R-:W-:-:S04]  /*8cc0*/  UISETP.LT.AND UP0, UPT, UR10, 0x1, UPT ;  /* 0x000000010a00788c */ /* 0x000fc8000bf01270 */
[----:B------:R-:W-:-:S04]  /*8cd0*/  USEL UR16, UR10, 0x1, UP0 ;  /* 0x000000010a107887 */ /* 0x000fc80008000000 */
[----:B------:R-:W-:-:S04]  /*8ce0*/  UIADD3 UR26, UR10, -UR16, URZ ;  /* 0x800000100a1a7290 */ /* 0x000fc8000fffe03f */
[----:B------:R-:W-:-:S06]  /*8cf0*/  UISETP.GE.AND UP0, UPT, UR26, 0x1, UPT ;  /* 0x000000011a00788c */ /* 0x000fcc000bf06270 */
[----:B------:R-:W-:-:S13]  /*8d00*/  PLOP3.LUT P0, PT, PT, PT, UP0, 0x80, 0x0 ;  /* 0x000000000000781c */ /* 0x000fda0003f0f008 */
[----:B------:R-:W-:Y:S05]  /*8d10*/  @!P0 BRA `(.L_x_19) ;  /* 0x0000008800848947 */ /* 0x000fea0003800000 */
[----:B------:R-:W-:Y:S01]  /*8d20*/  UMOV UR25, UR5 ;  /* 0x0000000500197c82 */ /* 0x000fe20008000000 */
[----:B------:R-:W-:-:S05]  /*8d30*/  ULDC UR27, c[0x0][0x50c] ;  /* 0x00014300001b7ab9 */ /* 0x000fca0000000800 */
.L_x_27:
[----:B------:R-:W-:-:S06]  /*8d40*/  UISETP.NE.AND UP0, UPT, UR22, 0x3, UPT ;  /* 0x000000031600788c */ /* 0x000fcc000bf05270 */
[----:B------:R-:W-:-:S13]  /*8d50*/  PLOP3.LUT P1, PT, PT, PT, UP0, 0x80, 0x0 ;  /* 0x000000000000781c */ /* 0x000fda0003f2f008 */
[----:B-----5:R-:W-:Y:S05]  /*8d60*/  @!P1 BRA `(.L_x_20) ;  /* 0x0000000000049947 */ /* 0x020fea0003800000 */
[----:B------:R-:W-:Y:S01]  /*8d70*/  BPT.TRAP 0x1 ;  /* 0x000000040000795c */ /* 0x000fe20000300000 */
.L_x_20:
[----:B------:R-:W1:Y:S01]  /*8d80*/  S2UR UR16, SR_CgaCtaId ;  /* 0x00000000001079c3 */ /* 0x000e620000008800 */
[----:B------:R-:W-:Y:S01]  /*8d90*/  UMOV UR12, 0x400 ;  /* 0x00000400000c7882 */ /* 0x000fe20000000000 */
[----:B0-----:R-:W-:-:S05]  /*8da0*/  IMAD.U32 R0, RZ, RZ, UR24 ;  /* 0x00000018ff007e24 */ /* 0x001fca000f8e00ff */
[----:B------:R-:W-:Y:S01]  /*8db0*/  SHF.L.U32 R0, R0, 0x1f, RZ ;  /* 0x0000001f00007819 */ /* 0x000fe200000006ff */
[----:B-1----:R-:W-:-:S04]  /*8dc0*/  ULEA UR12, UR16, UR12, 0x18 ;  /* 0x0000000c100c7291 */ /* 0x002fc8000f8ec03f */
[----:B------:R-:W-:-:S09]  /*8dd0*/  ULEA UR16, UR23, UR12, 0x3 ;  /* 0x0000000c17107291 */ /* 0x000fd2000f8e183f */
[----:B------:R0:W1:Y:S01]  /*8de0*/  SYNCS.PHASECHK.TRANS64.TRYWAIT P0, [UR16], R0 ;  /* 0x00000000ff0075a7 */ /* 0x0000620008000150 */
[----:B------:R-:W-:Y:S05]  /*8df0*/  @!P1 BRA `(.L_x_21) ;  /* 0x0000000000049947 */ /* 0x000fea0003800000 */
[----:B------:R-:W-:Y:S01]  /*8e00*/  BPT.TRAP 0x1 ;  /* 0x000000040000795c */ /* 0x000fe20000300000 */
.L_x_21:
[----:B-1----:R-:W-:Y:S05]  /*8e10*/  @P0 BRA `(.L_x_22) ;  /* 0x0000000000080947 */ /* 0x002fea0003800000 */
[----:B------:R-:W1:Y:S02]  /*8e20*/  SYNCS.PHASECHK.TRANS64.TRYWAIT P0, [UR16], R0 ;  /* 0x00000000ff0075a7 */ /* 0x000e640008000150 */
[----:B-1----:R-:W-:Y:S05]  /*8e30*/  @!P0 BRA `(.L_x_23) ;  /* 0x0000020800988947 */ /* 0x002fea0003800000 */
.L_x_22:
        /* <DEDUP_REMOVED lines=64> */
[----:B-1----:R-:W3:Y:S04]  /*9240*/  LDL.LU.64 R108, [R1] ;  /* 0x00000000016c7983 */ /* 0x002ee80000300a00 */
        /* <DEDUP_REMOVED lines=64> */
[----:B------:R-:W-:Y:S01]  /*9650*/  UISETP.NE.AND UP0, UPT, UR7, URZ, UPT ;  /* 0x0000003f0700728c */ /* 0x000fe2000bf05270 */
[----:B------:R-:W-:Y:S01]  /*9660*/  STL [R1+0x8bc], R23 ;  /* 0x0008bc1701007387 */ /* 0x000fe20000100800 */
[----:B------:R-:W-:Y:S02]  /*9670*/  USHF.R.U32.HI UR16, URZ, 0x4, UR16 ;  /* 0x000000043f107899 */ /* 0x000fe40008011610 */
[----:B------:R-:W-:Y:S01]  /*9680*/  USEL UR8, UR8, URZ, !UP0 ;  /* 0x0000003f08087287 */ /* 0x000fe2000c000000 */
[----:B------:R-:W-:Y:S01]  /*9690*/  STL [R1+0x8b8], R22 ;  /* 0x0008b81601007387 */ /* 0x000fe20000100800 */
[----:B------:R-:W-:Y:S02]  /*96a0*/  ULOP3.LUT UR16, UR16, 0x3fff, URZ, 0xc0, !UPT ;  /* 0x00003fff10107892 */ /* 0x000fe4000f8ec03f */
[----:B------:R-:W-:Y:S01]  /*96b0*/  UISETP.NE.U32.AND UP0, UPT, UR8, URZ, UPT ;  /* 0x0000003f0800728c */ /* 0x000fe2000bf05070 */
[----:B------:R-:W-:Y:S01]  /*96c0*/  STL [R1+0x8b4], R21 ;  /* 0x0008b41501007387 */ /* 0x000fe20000100800 */
[----:B------:R-:W-:-:S02]  /*96d0*/  ULOP3.LUT UR7, UR11, 0x10000, URZ, 0xfc, !UPT ;  /* 0x000100000b077892 */ /* 0x000fc4000f8efc3f */
[----:B------:R-:W-:Y:S01]  /*96e0*/  ULOP3.LUT UR8, UR16, 0x10000, URZ, 0xfc, !UPT ;  /* 0x0001000010087892 */ /* 0x000fe2000f8efc3f */
[----:B------:R-:W-:Y:S01]  /*96f0*/  STL [R1+0x8b0], R20 ;  /* 0x0008b01401007387 */ /* 0x000fe20000100800 */
[----:B------:R-:W-:Y:S02]  /*9700*/  ULEA UR7, UR23, UR7, 0xb ;  /* 0x0000000717077291 */ /* 0x000fe4000f8e583f */
[----:B------:R-:W-:Y:S01]  /*9710*/  ULEA UR8, UR23, UR8, 0xb ;  /* 0x0000000817087291 */ /* 0x000fe2000f8e583f */
[----:B------:R-:W-:Y:S01]  /*9720*/  STL [R1+0x8ac], R19 ;  /* 0x0008ac1301007387 */ /* 0x000fe20000100800 */
[----:B------:R-:W-:Y:S01]  /*9730*/  UMOV UR17, 0x40000040 ;  /* 0x4000004000117882 */ /* 0x000fe20000000000 */
[----:B------:R-:W-:Y:S02]  /*9740*/  UMOV UR19, 0x40000040 ;  /* 0x4000004000137882 */ /* 0x000fe40000000000 */
[----:B------:R-:W-:Y:S01]  /*9750*/  UMOV UR16, UR7 ;  /* 0x0000000700107c82 */ /* 0x000fe20008000000 */
[----:B------:R-:W-:Y:S01]  /*9760*/  STL [R1+0x8a8], R18 ;  /* 0x0008a81201007387 */ /* 0x000fe20000100800 */
[----:B------:R-:W-:-:S03]  /*9770*/  UMOV UR18, UR8 ;  /* 0x0000000800127c82 */ /* 0x000fc60008000000 */
[----:B------:R-:W-:Y:S04]  /*9780*/  STL [R1+0x8a4], R17 ;  /* 0x0008a41101007387 */ /* 0x000fe80000100800 */
        /* <DEDUP_REMOVED lines=14> */
[----:B-----5:R-:W-:Y:S01]  /*9870*/  STL [R1+0x868], R2 ;  /* 0x0008680201007387 */ /* 0x020fe20000100800 */
[----:B---3--:R-:W-:-:S06]  /*9880*/  WARPGROUP.ARRIVE ;  /* 0x00000000000079c5 */ /* 0x008fcc0000000000 */
[----:B------:R-:W-:Y:S03]  /*9890*/  QGMMA.64x256x32.F32.E4M3.E4M3 R108, gdesc[UR16], R108, UP0, gsb0 ;  /* 0x03e00000106c79f3 */ /* 0x000fe6000b80086c */
        /* <DEDUP_REMOVED lines=65> */
[----:B-1----:R-:W3:Y:S04]  /*9cb0*/  LDL.LU.64 R234, [R1+0xcb8] ;  /* 0x000cb80001ea7983 */ /* 0x002ee80000300a00 */
[----:B------:R-:W4:Y:S04]  /*9cc0*/  LDL.LU.64 R232, [R1+0xcb0] ;  /* 0x000cb00001e87983 */ /* 0x000f280000300a00 */
[----:B------:R-:W2:Y:S04]  /*9cd0*/  LDL.LU.64 R230, [R1+0xca8] ;  /* 0x000ca80001e67983 */ /* 0x000ea80000300a00 */
        /* <DEDUP_REMOVED lines=60> */
[----:B------:R-:W2:Y:S01]  /*a0a0*/  LDL.LU.64 R108, [R1+0xac0] ;  /* 0x000ac000016c7983 */ /* 0x000ea20000300a00 */
[----:B------:R-:W-:Y:S01]  /*a0b0*/  UIADD3 UR16, UR7, 0x400, URZ ;  /* 0x0000040007107890 */ /* 0x000fe2000fffe03f */
[----:B------:R-:W-:-:S02]  /*a0c0*/  UMOV UR17, 0x40000040 ;  /* 0x4000004000117882 */ /* 0x000fc40000000000 */
[----:B---3--:R-:W-:Y:S04]  /*a0d0*/  STL.64 [R1+0xab8], R234 ;  /* 0x000ab8ea01007387 */ /* 0x008fe80000100a00 */
[----:B----4-:R-:W-:Y:S04]  /*a0e0*/  STL.64 [R1+0xab0], R232 ;  /* 0x000ab0e801007387 */ /* 0x010fe80000100a00 */
[----:B--2---:R-:W-:Y:S04]  /*a0f0*/  STL.64 [R1+0xaa8], R230 ;  /* 0x000aa8e601007387 */ /* 0x004fe80000100a00 */
        /* <DEDUP_REMOVED lines=38> */
[----:B------:R-:W-:Y:S01]  /*a360*/  STL.64 [R1+0x970], R152 ;  /* 0x0009709801007387 */ /* 0x000fe20000100a00 */
[----:B------:R-:W-:-:S06]  /*a370*/  WARPGROUP.ARRIVE ;  /* 0x00000000000079c5 */ /* 0x000fcc0000000000 */
[----:B------:R-:W-:Y:S03]  /*a380*/  QGMMA.64x256x32.F32.E4M3.E4M3 R24, gdesc[UR16], R24, UP0, gsb0 ;  /* 0x03e00000101879f3 */ /* 0x000fe6000b800818 */
        /* <DEDUP_REMOVED lines=23> */
[----:B-1----:R-:W2:Y:S04]  /*a500*/  LDL.LU.64 R108, [R1] ;  /* 0x00000000016c7983 */ /* 0x002ea80000300a00 */
        /* <DEDUP_REMOVED lines=63> */
[----:B------:R-:W-:-:S02]  /*a900*/  UIADD3 UR16, UR7, 0x2, URZ ;  /* 0x0000000207107890 */ /* 0x000fc4000fffe03f */
[----:B------:R-:W-:Y:S01]  /*a910*/  UIADD3 UR18, UR8, 0x2, URZ ;  /* 0x0000000208127890 */ /* 0x000fe2000fffe03f */
[----:B------:R-:W-:Y:S01]  /*a920*/  UMOV UR17, 0x40000040 ;  /* 0x4000004000117882 */ /* 0x000fe20000000000 */
[----:B------:R-:W-:Y:S01]  /*a930*/  UMOV UR19, 0x40000040 ;  /* 0x4000004000137882 */ /* 0x000fe20000000000 */
[----:B--2---:R-:W-:-:S06]  /*a940*/  WARPGROUP.ARRIVE ;  /* 0x00000000000079c5 */ /* 0x004fcc0000000000 */
[----:B------:R-:W-:Y:S03]  /*a950*/  QGMMA.64x256x32.F32.E4M3.E4M3 R108, gdesc[UR16], R108, gsb0 ;  /* 0x03e00000106c79f3 */ /* 0x000fe6000800086c */
[----:B------:R-:W-:Y:S02]  /*a960*/  WARPGROUP.DEPBAR.LE gsb0, 0x0 ;  /* 0x00008000000079c5 */ /* 0x000fe40000010000 */
[----:B------:R-:W-:Y:S01]  /*a970*/  STL.64 [R1], R108 ;  /* 0x0000006c01007387 */ /* 0x000fe20000100a00 */
[----:B------:R-:W-:Y:S02]  /*a980*/  IMAD.MOV.U32 R2, RZ, RZ, R234 ;  /* 0x000000ffff027224 */ /* 0x000fe400078e00ea */
[----:B0-----:R-:W-:Y:S01]  /*a990*/  IMAD.MOV.U32 R0, RZ, RZ, R235 ;  /* 0x000000ffff007224 */ /* 0x001fe200078e00eb */
        /* <DEDUP_REMOVED lines=31> */
[----:B------:R-:W-:-:S03]  /*ab90*/  IMAD.MOV.U32 R23, RZ, RZ, R213 ;  /* 0x000000ffff177224 */ /* 0x000fc600078e00d5 */
        /* <DEDUP_REMOVED lines=40> */
[----:B------:R0:W-:Y:S04]  /*ae20*/  STL [R1+0x1a0], R212 ;  /* 0x0001a0d401007387 */ /* 0x0001e80000100800 */
[----:B------:R-:W2:Y:S04]  /*ae30*/  LDL.LU.64 R234, [R1+0xab8] ;  /* 0x000ab80001ea7983 */ /* 0x000ea80000300a00 */
[----:B------:R-:W3:Y:S04]  /*ae40*/  LDL.LU.64 R232, [R1+0xab0] ;  /* 0x000ab00001e87983 */ /* 0x000ee80000300a00 */
[----:B------:R-:W4:Y:S04]  /*ae50*/  LDL.LU.64 R230, [R1+0xaa8] ;  /* 0x000aa80001e67983 */ /* 0x000f280000300a00 */
        /* <DEDUP_REMOVED lines=8> */
[----:B0-----:R-:W4:Y:S04]  /*aee0*/  LDL.LU.64 R212, [R1+0xa60] ;  /* 0x000a600001d47983 */ /* 0x001f280000300a00 */
        /* <DEDUP_REMOVED lines=51> */
[----:B------:R-:W4:Y:S01]  /*b220*/  LDL.LU.64 R108, [R1+0x8c0] ;  /* 0x0008c000016c7983 */ /* 0x000f220000300a00 */
[----:B------:R-:W-:Y:S01]  /*b230*/  UIADD3 UR16, UR7, 0x402, URZ ;  /* 0x0000040207107890 */ /* 0x000fe2000fffe03f */
[----:B------:R-:W-:-:S02]  /*b240*/  UMOV UR17, 0x40000040 ;  /* 0x4000004000117882 */ /* 0x000fc40000000000 */
[----:B--2---:R-:W-:Y:S04]  /*b250*/  STL.64 [R1+0x860], R234 ;  /* 0x000860ea01007387 */ /* 0x004fe80000100a00 */
[----:B---3--:R-:W-:Y:S04]  /*b260*/  STL.64 [R1+0x858], R232 ;  /* 0x000858e801007387 */ /* 0x008fe80000100a00 */
[----:B----4-:R-:W-:Y:S04]  /*b270*/  STL.64 [R1+0x850], R230 ;  /* 0x000850e601007387 */ /* 0x010fe80000100a00 */
        /* <DEDUP_REMOVED lines=64> */
[----:B0-----:R-:W2:Y:S04]  /*b680*/  LDL.LU R108, [R1] ;  /* 0x00000000016c7983 */ /* 0x001ea80000300800 */
[----:B------:R-:W2:Y:S04]  /*b690*/  LDL.LU R109, [R1+0x4] ;  /* 0x00000400016d7983 */ /* 0x000ea80000300800 */
        /* <DEDUP_REMOVED lines=102> */
[----:B------:R-:W2:Y:S01]  /*bd00*/  LDL.LU R212, [R1+0x1a0] ;  /* 0x0001a00001d47983 */ /* 0x000ea20000300800 */
        /* <DEDUP_REMOVED lines=22> */
[----:B------:R-:W-:Y:S01]  /*be70*/  IMAD.MOV.U32 R235, RZ, RZ, R0 ;  /* 0x000000ffffeb7224 */ /* 0x000fe200078e0000 */
[----:B------:R-:W-:Y:S01]  /*be80*/  UIADD3 UR16, UR7, 0x4, URZ ;  /* 0x0000000407107890 */ /* 0x000fe2000fffe03f */
[----:B------:R0:W5:Y:S01]  /*be90*/  LDL.LU R23, [R1+0x8bc] ;  /* 0x0008bc0001177983 */ /* 0x0001620000300800 */
[----:B------:R-:W-:Y:S01]  /*bea0*/  UIADD3 UR18, UR8, 0x4, URZ ;  /* 0x0000000408127890 */ /* 0x000fe2000fffe03f */
[----:B------:R-:W-:Y:S01]  /*beb0*/  UMOV UR17, 0x40000040 ;  /* 0x4000004000117882 */ /* 0x000fe20000000000 */
[----:B------:R-:W-:Y:S01]  /*bec0*/  UMOV UR19, 0x40000040 ;  /* 0x4000004000137882 */ /* 0x000fe20000000000 */
[----:B------:R0:W5:Y:S04]  /*bed0*/  LDL.LU R22, [R1+0x8b8] ;  /* 0x0008b80001167983 */ /* 0x0001680000300800 */
        /* <DEDUP_REMOVED lines=19> */
[----:B------:R0:W5:Y:S01]  /*c010*/  LDL.LU R2, [R1+0x868] ;  /* 0x0008680001027983 */ /* 0x0001620000300800 */
[----:B--2---:R-:W-:-:S06]  /*c020*/  WARPGROUP.ARRIVE ;  /* 0x00000000000079c5 */ /* 0x004fcc0000000000 */
        /* <DEDUP_REMOVED lines=66> */
[----:B-1----:R-:W2:Y:S04]  /*c450*/  LDL.LU.64 R234, [R1+0x860] ;  /* 0x0008600001ea7983 */ /* 0x002ea80000300a00 */
        /* <DEDUP_REMOVED lines=268> */
[----:B-1----:R0:W5:Y:S04]  /*d520*/  LDL.LU.64 R234, [R1+0x660] ;  /* 0x0006600001ea7983 */ /* 0x0021680000300a00 */
[----:B------:R0:W5:Y:S04]  /*d530*/  LDL.LU.64 R232, [R1+0x658] ;  /* 0x0006580001e87983 */ /* 0x0001680000300a00 */
        /* <DEDUP_REMOVED lines=63> */
[----:B------:R-:W-:Y:S01]  /*d930*/  UMOV UR17, 0x40000040 ;  /* 0x4000004000117882 */ /* 0x000fe20000000000 */
[----:B------:R-:W-:-:S04]  /*d940*/  UIADD3 UR6, UR6, 0x4, URZ ;  /* 0x0000000406067890 */ /* 0x000fc8000fffe03f */
[----:B------:R-:W-:-:S04]  /*d950*/  UISETP.NE.AND UP0, UPT, UR6, UR27, UPT ;  /* 0x0000001b0600728c */ /* 0x000fc8000bf05270 */
[----:B------:R-:W-:-:S06]  /*d960*/  USEL UR7, URZ, 0x1, UP0 ;  /* 0x000000013f077887 */ /* 0x000fcc0008000000 */
[----:B------:R-:W-:Y:S01]  /*d970*/  ISETP.NE.AND P0, PT, RZ, UR7, PT ;  /* 0x00000007ff007c0c */ /* 0x000fe2000bf05270 */
[----:B--2---:R-:W-:-:S06]  /*d980*/  WARPGROUP.ARRIVE ;  /* 0x00000000000079c5 */ /* 0x004fcc0000000000 */
[----:B------:R-:W-:Y:S03]  /*d990*/  QGMMA.64x256x32.F32.E4M3.E4M3 R24, gdesc[UR16], R24, gsb0 ;  /* 0x03e00000101879f3 */ /* 0x000fe60008000818 */
[----:B------:R-:W-:-:S03]  /*d9a0*/  WARPGROUP.DEPBAR.LE gsb0, 0x0 ;  /* 0x00008000000079c5 */ /* 0x000fc60000010000 */
[----:B0-----:R-:W-:Y:S05]  /*d9b0*/  @!P0 BRA `(.L_x_24) ;  /* 0x0000003800fc8947 */ /* 0x001fea0003800000 */
[----:B-----5:R0:W-:Y:S04]  /*d9c0*/  STL [R1+0x690], R225 ;  /* 0x000690e101007387 */ /* 0x0201e80000100800 */
[----:B------:R1:W-:Y:S01]  /*d9d0*/  STL [R1+0x68c], R226 ;  /* 0x00068ce201007387 */ /* 0x0003e20000100800 */
[----:B0-----:R-:W-:-:S03]  /*d9e0*/  IMAD.MOV.U32 R225, RZ, RZ, R0 ;  /* 0x000000ffffe17224 */ /* 0x001fc600078e0000 */
[----:B-1----:R-:W2:Y:S04]  /*d9f0*/  LDL R226, [R1+0x4] ;  /* 0x0000040001e27983 */ /* 0x002ea80000100800 */
[----:B------:R0:W-:Y:S04]  /*da00*/  STL [R1+0x688], R227 ;  /* 0x000688e301007387 */ /* 0x0001e80000100800 */
[----:B0-----:R-:W3:Y:S04]  /*da10*/  LDL R227, [R1+0x8] ;  /* 0x0000080001e37983 */ /* 0x001ee80000100800 */
[----:B------:R0:W-:Y:S04]  /*da20*/  STL [R1+0x684], R228 ;  /* 0x000684e401007387 */ /* 0x0001e80000100800 */
[----:B0-----:R-:W4:Y:S04]  /*da30*/  LDL R228, [R1+0xc] ;  /* 0x00000c0001e47983 */ /* 0x001f280000100800 */
        /* <DEDUP_REMOVED lines=211> */
[----:B0-----:R-:W4:Y:S04]  /*e770*/  LDL.LU R122, [R1+0x200] ;  /* 0x00020000017a7983 */ /* 0x001f280000300800 */
        /* <DEDUP_REMOVED lines=10> */
[----:B------:R-:W4:Y:S04]  /*e820*/  LDL.LU R0, [R1+0x22c] ;  /* 0x00022c0001007983 */ /* 0x000f280000300800 */
        /* <DEDUP_REMOVED lines=37> */
[----:B0-----:R-:W4:Y:S04]  /*ea80*/  LDL.LU R146, [R1+0x210] ;  /* 0x0002100001927983 */ /* 0x001f280000300800 */
[----:B------:R0:W-:Y:S01]  /*ea90*/  STL [R1+0x478], R147 ;  /* 0x0004789301007387 */ /* 0x0001e20000100800 */
[----:B------:R-:W-:-:S03]  /*eaa0*/  FADD R2, R225, R2 ;  /* 0x00000002e1027221 */ /* 0x000fc60000000000 */
[----:B0-----:R-:W4:Y:S04]  /*eab0*/  LDL R147, [R1+0x1f8] ;  /* 0x0001f80001937983 */ /* 0x001f280000100800 */
[----:B------:R0:W-:Y:S01]  /*eac0*/  STL [R1+0x474], R148 ;  /* 0x0004749401007387 */ /* 0x0001e20000100800 */
[----:B--2---:R-:W-:-:S01]  /*ead0*/  FADD R3, R226, R3 ;  /* 0x00000003e2037221 */ /* 0x004fc20000000000 */
[----:B---3--:R-:W-:Y:S02]  /*eae0*/  FADD R4, R227, R4 ;  /* 0x00000004e3047221 */ /* 0x008fe40000000000 */
[----:B0-----:R-:W2:Y:S04]  /*eaf0*/  LDL R148, [R1+0x1c0] ;  /* 0x0001c00001947983 */ /* 0x001ea80000100800 */
[----:B------:R0:W-:Y:S01]  /*eb00*/  STL [R1+0x470], R149 ;  /* 0x0004709501007387 */ /* 0x0001e20000100800 */
[----:B----4-:R-:W-:-:S01]  /*eb10*/  FADD R5, R228, R5 ;  /* 0x00000005e4057221 */ /* 0x010fc20000000000 */
[----:B------:R-:W-:-:S02]  /*eb20*/  FADD R6, R229, R6 ;  /* 0x00000006e5067221 */ /* 0x000fc40000000000 */
[----:B0-----:R-:W3:Y:S04]  /*eb30*/  LDL R149, [R1+0x1f4] ;  /* 0x0001f40001957983 */ /* 0x001ee80000100800 */
[----:B------:R0:W-:Y:S01]  /*eb40*/  STL [R1+0x46c], R150 ;  /* 0x00046c9601007387 */ /* 0x0001e20000100800 */
[----:B------:R-:W-:-:S01]  /*eb50*/  FADD R7, R230, R7 ;  /* 0x00000007e6077221 */ /* 0x000fc20000000000 */
[----:B------:R-:W-:Y:S02]  /*eb60*/  FADD R8, R231, R8 ;  /* 0x00000008e7087221 */ /* 0x000fe40000000000 */
[----:B0-----:R-:W4:Y:S04]  /*eb70*/  LDL.LU R150, [R1+0x20c] ;  /* 0x00020c0001967983 */ /* 0x001f280000300800 */
[----:B------:R0:W-:Y:S01]  /*eb80*/  STL [R1+0x468], R151 ;  /* 0x0004689701007387 */ /* 0x0001e20000100800 */
[----:B------:R-:W-:-:S01]  /*eb90*/  FADD R9, R232, R9 ;  /* 0x00000009e8097221 */ /* 0x000fc20000000000 */
[----:B------:R-:W-:-:S02]  /*eba0*/  FADD R10, R233, R10 ;  /* 0x0000000ae90a7221 */ /* 0x000fc40000000000 */
[----:B0-----:R-:W3:Y:S04]  /*ebb0*/  LDL R151, [R1+0x1f0] ;  /* 0x0001f00001977983 */ /* 0x001ee80000100800 */
[----:B------:R-:W2:Y:S04]  /*ebc0*/  LDL.LU R225, [R1+0x690] ;  /* 0x0006900001e17983 */ /* 0x000ea80000300800 */
[----:B------:R-:W4:Y:S04]  /*ebd0*/  LDL.LU R226, [R1+0x68c] ;  /* 0x00068c0001e27983 */ /* 0x000f280000300800 */
[----:B------:R-:W3:Y:S04]  /*ebe0*/  LDL.LU R227, [R1+0x688] ;  /* 0x0006880001e37983 */ /* 0x000ee80000300800 */
[----:B------:R-:W3:Y:S04]  /*ebf0*/  LDL.LU R228, [R1+0x684] ;  /* 0x0006840001e47983 */ /* 0x000ee80000300800 */
[----:B------:R-:W3:Y:S01]  /*ec00*/  LDL.LU R229, [R1+0x680] ;  /* 0x0006800001e57983 */ /* 0x000ee20000300800 */
[----:B------:R-:W-:-:S03]  /*ec10*/  FADD R11, R234, R11 ;  /* 0x0000000bea0b7221 */ /* 0x000fc60000000000 */
[----:B------:R-:W3:Y:S01]  /*ec20*/  LDL.LU R230, [R1+0x67c] ;  /* 0x00067c0001e67983 */ /* 0x000ee20000300800 */
[----:B------:R-:W-:-:S03]  /*ec30*/  FADD R12, R235, R12 ;  /* 0x0000000ceb0c7221 */ /* 0x000fc60000000000 */
[----:B------:R-:W3:Y:S04]  /*ec40*/  LDL.LU R231, [R1+0x678] ;  /* 0x0006780001e77983 */ /* 0x000ee80000300800 */
[----:B------:R-:W3:Y:S04]  /*ec50*/  LDL.LU R232, [R1+0x674] ;  /* 0x0006740001e87983 */ /* 0x000ee80000300800 */
[----:B------:R-:W3:Y:S04]  /*ec60*/  LDL.LU R233, [R1+0x670] ;  /* 0x0006700001e97983 */ /* 0x000ee80000300800 */
[----:B------:R-:W3:Y:S04]  /*ec70*/  LDL.LU R234, [R1+0x66c] ;  /* 0x00066c0001ea7983 */ /* 0x000ee80000300800 */
[----:B------:R-:W3:Y:S01]  /*ec80*/  LDL.LU R235, [R1+0x668] ;  /* 0x0006680001eb7983 */ /* 0x000ee20000300800 */
[----:B------:R-:W-:-:S01]  /*ec90*/  FADD R13, R24, R13 ;  /* 0x0000000d180d7221 */ /* 0x000fc20000000000 */
[----:B------:R-:W-:Y:S01]  /*eca0*/  FADD R14, R25, R14 ;  /* 0x0000000e190e7221 */ /* 0x000fe20000000000 */
[----:B------:R-:W-:-:S01]  /*ecb0*/  FADD R15, R26, R15 ;  /* 0x0000000f1a0f7221 */ /* 0x000fc20000000000 */
[----:B------:R-:W3:Y:S01]  /*ecc0*/  LDL.LU R24, [R1+0x664] ;  /* 0x0006640001187983 */ /* 0x000ee20000300800 */
[----:B------:R-:W-:-:S01]  /*ecd0*/  FADD R16, R27, R16 ;  /* 0x000000101b107221 */ /* 0x000fc20000000000 */
[----:B------:R-:W-:-:S02]  /*ece0*/  FADD R17, R28, R17 ;  /* 0x000000111c117221 */ /* 0x000fc40000000000 */
[----:B------:R-:W3:Y:S01]  /*ecf0*/  LDL.LU R25, [R1+0x660] ;  /* 0x0006600001197983 */ /* 0x000ee20000300800 */
[----:B------:R-:W-:-:S03]  /*ed00*/  FADD R18, R29, R18 ;  /* 0x000000121d127221 */ /* 0x000fc60000000000 */
        /* <DEDUP_REMOVED lines=157> */
[----:B--2---:R-:W-:-:S03]  /*f6e0*/  FADD R225, R108, R225 ;  /* 0x000000e16ce17221 */ /* 0x004fc60000000000 */
[----:B------:R-:W2:Y:S01]  /*f6f0*/  LDL.LU R105, [R1+0x520] ;  /* 0x0005200001697983 */ /* 0x000ea20000300800 */
[----:B----4-:R-:W-:-:S03]  /*f700*/  FADD R226, R109, R226 ;  /* 0x000000e26de27221 */ /* 0x010fc60000000000 */
[----:B------:R-:W4:Y:S01]  /*f710*/  LDL.LU R106, [R1+0x51c] ;  /* 0x00051c00016a7983 */ /* 0x000f220000300800 */
[----:B---3--:R-:W-:-:S03]  /*f720*/  FADD R227, R110, R227 ;  /* 0x000000e36ee37221 */ /* 0x008fc60000000000 */
        /* <DEDUP_REMOVED lines=15> */
[----:B------:R-:W-:-:S01]  /*f820*/  FADD R235, R118, R235 ;  /* 0x000000eb76eb7221 */ /* 0x000fc20000000000 */
[----:B------:R-:W-:Y:S02]  /*f830*/  FADD R122, R121, R122 ;  /* 0x0000007a797a7221 */ /* 0x000fe40000000000 */
[----:B------:R-:W3:Y:S01]  /*f840*/  LDL.LU R115, [R1+0x4f8] ;  /* 0x0004f80001737983 */ /* 0x000ee20000300800 */
[----:B------:R-:W-:-:S03]  /*f850*/  FADD R236, R119, R236 ;  /* 0x000000ec77ec7221 */ /* 0x000fc60000000000 */
[----:B------:R-:W3:Y:S01]  /*f860*/  LDL.LU R116, [R1+0x4f4] ;  /* 0x0004f40001747983 */ /* 0x000ee20000300800 */
[----:B------:R-:W-:-:S03]  /*f870*/  FADD R237, R120, R237 ;  /* 0x000000ed78ed7221 */ /* 0x000fc60000000000 */
[----:B------:R-:W3:Y:S01]  /*f880*/  LDL.LU R117, [R1+0x4f0] ;  /* 0x0004f00001757983 */ /* 0x000ee20000300800 */
[----:B------:R-:W-:-:S03]  /*f890*/  FADD R124, R123, R124 ;  /* 0x0000007c7b7c7221 */ /* 0x000fc60000000000 */
[----:B------:R-:W3:Y:S04]  /*f8a0*/  LDL.LU R118, [R1+0x4ec] ;  /* 0x0004ec0001767983 */ /* 0x000ee80000300800 */
[----:B------:R-:W3:Y:S01]  /*f8b0*/  LDL.LU R119, [R1+0x4e8] ;  /* 0x0004e80001777983 */ /* 0x000ee20000300800 */
[----:B------:R-:W-:-:S03]  /*f8c0*/  FADD R126, R125, R126 ;  /* 0x0000007e7d7e7221 */ /* 0x000fc60000000000 */
[----:B------:R-:W3:Y:S04]  /*f8d0*/  LDL.LU R120, [R1+0x4e4] ;  /* 0x0004e40001787983 */ /* 0x000ee80000300800 */
[----:B------:R-:W3:Y:S04]  /*f8e0*/  LDL.LU R121, [R1+0x4e0] ;  /* 0x0004e00001797983 */ /* 0x000ee80000300800 */
[----:B------:R0:W-:Y:S01]  /*f8f0*/  STL [R1+0x200], R122 ;  /* 0x0002007a01007387 */ /* 0x0001e20000100800 */
[----:B------:R-:W-:-:S01]  /*f900*/  FADD R150, R127, R150 ;  /* 0x000000967f967221 */ /* 0x000fc20000000000 */
[----:B------:R-:W-:Y:S01]  /*f910*/  FADD R146, R148, R146 ;  /* 0x0000009294927221 */ /* 0x000fe20000000000 */
[----:B------:R-:W-:-:S01]  /*f920*/  FADD R143, R144, R143 ;  /* 0x0000008f908f7221 */ /* 0x000fc20000000000 */
[----:B------:R-:W-:Y:S01]  /*f930*/  FADD R141, R142, R141 ;  /* 0x0000008d8e8d7221 */ /* 0x000fe20000000000 */
[----:B0-----:R-:W3:Y:S04]  /*f940*/  LDL.LU R122, [R1+0x4dc] ;  /* 0x0004dc00017a7983 */ /* 0x001ee80000300800 */
[----:B------:R-:W3:Y:S04]  /*f950*/  LDL.LU R123, [R1+0x4d8] ;  /* 0x0004d800017b7983 */ /* 0x000ee80000300800 */
[----:B------:R0:W-:Y:S01]  /*f960*/  STL [R1+0x204], R124 ;  /* 0x0002047c01007387 */ /* 0x0001e20000100800 */
[----:B------:R-:W-:-:S01]  /*f970*/  FADD R139, R140, R139 ;  /* 0x0000008b8c8b7221 */ /* 0x000fc20000000000 */
[----:B------:R-:W-:Y:S01]  /*f980*/  FADD R137, R138, R137 ;  /* 0x000000898a897221 */ /* 0x000fe20000000000 */
[----:B------:R-:W-:-:S01]  /*f990*/  FADD R135, R136, R135 ;  /* 0x0000008788877221 */ /* 0x000fc20000000000 */
[----:B0-----:R-:W3:Y:S04]  /*f9a0*/  LDL.LU R124, [R1+0x4d4] ;  /* 0x0004d400017c7983 */ /* 0x001ee80000300800 */
[----:B------:R-:W3:Y:S04]  /*f9b0*/  LDL.LU R125, [R1+0x4d0] ;  /* 0x0004d000017d7983 */ /* 0x000ee80000300800 */
[----:B------:R0:W-:Y:S01]  /*f9c0*/  STL [R1+0x208], R126 ;  /* 0x0002087e01007387 */ /* 0x0001e20000100800 */
[----:B------:R-:W-:-:S01]  /*f9d0*/  FADD R131, R133, R131 ;  /* 0x0000008385837221 */ /* 0x000fc20000000000 */
[----:B------:R-:W-:-:S02]  /*f9e0*/  FADD R0, R129, R0 ;  /* 0x0000000081007221 */ /* 0x000fc40000000000 */
[----:B0-----:R-:W3:Y:S04]  /*f9f0*/  LDL.LU R126, [R1+0x4cc] ;  /* 0x0004cc00017e7983 */ /* 0x001ee80000300800 */
[----:B------:R-:W3:Y:S04]  /*fa00*/  LDL.LU R127, [R1+0x4c8] ;  /* 0x0004c800017f7983 */ /* 0x000ee80000300800 */
[----:B------:R-:W-:Y:S04]  /*fa10*/  STL [R1+0x20c], R150 ;  /* 0x00020c9601007387 */ /* 0x000fe80000100800 */
[----:B------:R-:W-:Y:S04]  /*fa20*/  STL [R1+0x210], R146 ;  /* 0x0002109201007387 */ /* 0x000fe80000100800 */
[----:B------:R-:W-:Y:S04]  /*fa30*/  STL [R1+0x214], R143 ;  /* 0x0002148f01007387 */ /* 0x000fe80000100800 */
[----:B------:R-:W-:Y:S04]  /*fa40*/  STL [R1+0x218], R141 ;  /* 0x0002188d01007387 */ /* 0x000fe80000100800 */
[----:B------:R-:W-:Y:S04]  /*fa50*/  STL [R1+0x21c], R139 ;  /* 0x00021c8b01007387 */ /* 0x000fe80000100800 */
[----:B------:R-:W-:Y:S04]  /*fa60*/  STL [R1+0x220], R137 ;  /* 0x0002208901007387 */ /* 0x000fe80000100800 */
[----:B------:R-:W2:Y:S04]  /*fa70*/  LDL.LU R129, [R1+0x230] ;  /* 0x0002300001817983 */ /* 0x000ea80000300800 */
[----:B------:R-:W-:Y:S04]  /*fa80*/  STL [R1+0x224], R135 ;  /* 0x0002248701007387 */ /* 0x000fe80000100800 */
[----:B------:R0:W-:Y:S04]  /*fa90*/  STL [R1+0x228], R131 ;  /* 0x0002288301007387 */ /* 0x0001e80000100800 */
[----:B0-----:R-:W4:Y:S04]  /*faa0*/  LDL.LU R131, [R1+0x234] ;  /* 0x0002340001837983 */ /* 0x001f280000300800 */
[----:B------:R-:W3:Y:S04]  /*fab0*/  LDL.LU R133, [R1+0x238] ;  /* 0x0002380001857983 */ /* 0x000ee80000300800 */
[----:B------:R0:W-:Y:S04]  /*fac0*/  STL [R1+0x22c], R0 ;  /* 0x00022c0001007387 */ /* 0x0001e80000100800 */
        /* <DEDUP_REMOVED lines=13> */
[----:B0-----:R-:W3:Y:S01]  /*fba0*/  LDL.LU R0, [R1+0x270] ;  /* 0x0002700001007983 */ /* 0x001ee20000300800 */
[----:B--2---:R-:W-:-:S03]  /*fbb0*/  FADD R129, R128, R129 ;  /* 0x0000008180817221 */ /* 0x004fc60000000000 */
[----:B------:R-:W2:Y:S04]  /*fbc0*/  LDL.LU R128, [R1+0x4c4] ;  /* 0x0004c40001807983 */ /* 0x000ea80000300800 */
[----:B------:R0:W-:Y:S04]  /*fbd0*/  STL [R1+0x230], R129 ;  /* 0x0002308101007387 */ /* 0x0001e80000100800 */
[----:B0-----:R-:W2:Y:S01]  /*fbe0*/  LDL.LU R129, [R1+0x4c0] ;  /* 0x0004c00001817983 */ /* 0x001ea20000300800 */
[----:B----4-:R-:W-:-:S03]  /*fbf0*/  FADD R131, R130, R131 ;  /* 0x0000008382837221 */ /* 0x010fc60000000000 */
[----:B------:R-:W4:Y:S01]  /*fc00*/  LDL.LU R130, [R1+0x4bc] ;  /* 0x0004bc0001827983 */ /* 0x000f220000300800 */
[----:B---3--:R-:W-:-:S03]  /*fc10*/  FADD R133, R132, R133 ;  /* 0x0000008584857221 */ /* 0x008fc60000000000 */
[----:B------:R0:W-:Y:S01]  /*fc20*/  STL [R1+0x234], R131 ;  /* 0x0002348301007387 */ /* 0x0001e20000100800 */
[----:B------:R-:W-:-:S03]  /*fc30*/  FADD R135, R134, R135 ;  /* 0x0000008786877221 */ /* 0x000fc60000000000 */
[----:B0-----:R-:W3:Y:S01]  /*fc40*/  LDL.LU R131, [R1+0x4b8] ;  /* 0x0004b80001837983 */ /* 0x001ee20000300800 */
[----:B------:R-:W-:-:S03]  /*fc50*/  FADD R150, R151, R150 ;  /* 0x0000009697967221 */ /* 0x000fc60000000000 */
[----:B------:R-:W3:Y:S01]  /*fc60*/  LDL.LU R132, [R1+0x4b4] ;  /* 0x0004b40001847983 */ /* 0x000ee20000300800 */
[----:B------:R-:W-:-:S03]  /*fc70*/  FADD R148, R149, R148 ;  /* 0x0000009495947221 */ /* 0x000fc60000000000 */
[----:B------:R0:W-:Y:S01]  /*fc80*/  STL [R1+0x238], R133 ;  /* 0x0002388501007387 */ /* 0x0001e20000100800 */
[----:B------:R-:W-:-:S01]  /*fc90*/  FADD R146, R147, R146 ;  /* 0x0000009293927221 */ /* 0x000fc20000000000 */
[----:B------:R-:W-:Y:S02]  /*fca0*/  FADD R144, R145, R144 ;  /* 0x0000009091907221 */ /* 0x000fe40000000000 */
[----:B0-----:R-:W3:Y:S01]  /*fcb0*/  LDL.LU R133, [R1+0x4b0] ;  /* 0x0004b00001857983 */ /* 0x001ee20000300800 */
[----:B------:R-:W-:-:S03]  /*fcc0*/  FADD R143, R24, R143 ;  /* 0x0000008f188f7221 */ /* 0x000fc60000000000 */
[----:B------:R-:W3:Y:S01]  /*fcd0*/  LDL.LU R134, [R1+0x4ac] ;  /* 0x0004ac0001867983 */ /* 0x000ee20000300800 */
[----:B------:R-:W-:-:S03]  /*fce0*/  FADD R142, R25, R142 ;  /* 0x0000008e198e7221 */ /* 0x000fc60000000000 */
[----:B------:R0:W-:Y:S01]  /*fcf0*/  STL [R1+0x23c], R135 ;  /* 0x00023c8701007387 */ /* 0x0001e20000100800 */
[----:B------:R-:W-:-:S01]  /*fd00*/  FADD R141, R26, R141 ;  /* 0x0000008d1a8d7221 */ /* 0x000fc20000000000 */
[----:B------:R-:W-:Y:S01]  /*fd10*/  FADD R140, R27, R140 ;  /* 0x0000008c1b8c7221 */ /* 0x000fe20000000000 */
[----:B------:R-:W-:-:S01]  /*fd20*/  FADD R139, R28, R139 ;  /* 0x0000008b1c8b7221 */ /* 0x000fc20000000000 */
[----:B0-----:R-:W3:Y:S01]  /*fd30*/  LDL.LU R135, [R1+0x4a8] ;  /* 0x0004a80001877983 */ /* 0x001ee20000300800 */
[----:B------:R-:W-:-:S03]  /*fd40*/  FADD R138, R29, R138 ;  /* 0x0000008a1d8a7221 */ /* 0x000fc60000000000 */
[----:B------:R0:W-:Y:S01]  /*fd50*/  STL [R1+0x240], R150 ;  /* 0x0002409601007387 */ /* 0x0001e20000100800 */
[----:B------:R-:W-:-:S03]  /*fd60*/  FADD R137, R30, R137 ;  /* 0x000000891e897221 */ /* 0x000fc60000000000 */
[----:B------:R1:W-:Y:S01]  /*fd70*/  STL [R1+0x244], R148 ;  /* 0x0002449401007387 */ /* 0x0003e20000100800 */
[----:B------:R-:W-:-:S03]  /*fd80*/  FADD R136, R31, R136 ;  /* 0x000000881f887221 */ /* 0x000fc60000000000 */
[----:B------:R1:W-:Y:S01]  /*fd90*/  STL [R1+0x248], R146 ;  /* 0x0002489201007387 */ /* 0x0003e20000100800 */
[----:B------:R-:W-:-:S03]  /*fda0*/  FADD R0, R32, R0 ;  /* 0x0000000020007221 */ /* 0x000fc60000000000 */
[----:B------:R1:W-:Y:S04]  /*fdb0*/  STL [R1+0x24c], R144 ;  /* 0x00024c9001007387 */ /* 0x0003e80000100800 */
[----:B------:R1:W-:Y:S04]  /*fdc0*/  STL [R1+0x250], R143 ;  /* 0x0002508f01007387 */ /* 0x0003e80000100800 */
[----:B------:R1:W-:Y:S04]  /*fdd0*/  STL [R1+0x254], R142 ;  /* 0x0002548e01007387 */ /* 0x0003e80000100800 */
[----:B------:R1:W-:Y:S04]  /*fde0*/  STL [R1+0x258], R141 ;  /* 0x0002588d01007387 */ /* 0x0003e80000100800 */
[----:B------:R1:W-:Y:S04]  /*fdf0*/  STL [R1+0x25c], R140 ;  /* 0x00025c8c01007387 */ /* 0x0003e80000100800 */
[----:B------:R1:W-:Y:S04]  /*fe00*/  STL [R1+0x260], R139 ;  /* 0x0002608b01007387 */ /* 0x0003e80000100800 */
[----:B------:R1:W-:Y:S04]  /*fe10*/  STL [R1+0x264], R138 ;  /* 0x0002648a01007387 */ /* 0x0003e80000100800 */
[----:B------:R-:W2:Y:S04]  /*fe20*/  LDL.LU R151, [R1+0x274] ;  /* 0x0002740001977983 */ /* 0x000ea80000300800 */
[----:B------:R1:W-:Y:S04]  /*fe30*/  STL [R1+0x268], R137 ;  /* 0x0002688901007387 */ /* 0x0003e80000100800 */
[----:B0-----:R-:W4:Y:S04]  /*fe40*/  LDL.LU R150, [R1+0x278] ;  /* 0x0002780001967983 */ /* 0x001f280000300800 */
[----:B------:R0:W-:Y:S04]  /*fe50*/  STL [R1+0x26c], R136 ;  /* 0x00026c8801007387 */ /* 0x0001e80000100800 */
[----:B------:R-:W3:Y:S04]  /*fe60*/  LDL.LU R149, [R1+0x27c] ;  /* 0x00027c0001957983 */ /* 0x000ee80000300800 */
[----:B------:R0:W-:Y:S04]  /*fe70*/  STL [R1+0x270], R0 ;  /* 0x0002700001007387 */ /* 0x0001e80000100800 */
[----:B-1----:R-:W3:Y:S04]  /*fe80*/  LDL.LU R148, [R1+0x280] ;  /* 0x0002800001947983 */ /* 0x002ee80000300800 */
        /* <DEDUP_REMOVED lines=11> */
[----:B0-----:R-:W3:Y:S04]  /*ff40*/  LDL.LU R136, [R1+0x2b0] ;  /* 0x0002b00001887983 */ /* 0x001ee80000300800 */
[----:B------:R-:W3:Y:S01]  /*ff50*/  LDL.LU R0, [R1+0x2b4] ;  /* 0x0002b40001007983 */ /* 0x000ee20000300800 */
[----:B--2---:R-:W-:-:S05]  /*ff60*/  FADD R151, R33, R151 ;  /* 0x0000009721977221 */ /* 0x004fca0000000000 */
[----:B------:R0:W-:Y:S01]  /*ff70*/  STL [R1+0x274], R151 ;  /* 0x0002749701007387 */ /* 0x0001e20000100800 */
[----:B----4-:R-:W-:-:S05]  /*ff80*/  FADD R150, R34, R150 ;  /* 0x0000009622967221 */ /* 0x010fca0000000000 */
[----:B------:R1:W-:Y:S01]  /*ff90*/  STL [R1+0x278], R150 ;  /* 0x0002789601007387 */ /* 0x0003e20000100800 */
[----:B---3--:R-:W-:-:S05]  /*ffa0*/  FADD R149, R35, R149 ;  /* 0x0000009523957221 */ /* 0x008fca0000000000 */
[----:B------:R2:W-:Y:S01]  /*ffb0*/  STL [R1+0x27c], R149 ;  /* 0x00027c9501007387 */ /* 0x0005e20000100800 */
[----:B------:R-:W-:-:S01]  /*ffc0*/  FADD R148, R36, R148 ;  /* 0x0000009424947221 */ /* 0x000fc20000000000 */
[----:B------:R-:W-:-:S04]  /*ffd0*/  FADD R147, R37, R147 ;  /* 0x0000009325937221 */ /* 0x000fc80000000000 */
[----:B------:R3:W-:Y:S01]  /*ffe0*/  STL [R1+0x280], R148 ;  /* 0x0002809401007387 */ /* 0x0007e20000100800 */
[----:B------:R-:W-:-:S03]  /*fff0*/  FADD R146, R38, R146 ;  /* 0x0000009226927221 */ /* 0x000fc60000000000 */
        /* <DEDUP_REMOVED lines=20> */
[----:B0-----:R-:W4:Y:S01]  /*10140*/  LDL.LU R151, [R1+0x2b8] ;  /* 0x0002b80001977983 */ /* 0x001f220000300800 */
[----:B------:R-:W-:-:S03]  /*10150*/  FADD R0, R49, R0 ;  /* 0x0000000031007221 */ /* 0x000fc60000000000 */
[----:B------:R0:W-:Y:S04]  /*10160*/  STL [R1+0x2ac], R137 ;  /* 0x0002ac8901007387 */ /* 0x0001e80000100800 */
[----:B-1----:R-:W4:Y:S04]  /*10170*/  LDL.LU R150, [R1+0x2bc] ;  /* 0x0002bc0001967983 */ /* 0x002f280000300800 */
[----:B------:R1:W-:Y:S04]  /*10180*/  STL [R1+0x2b0], R136 ;  /* 0x0002b08801007387 */ /* 0x0003e80000100800 */
[----:B--2---:R-:W2:Y:S04]  /*10190*/  LDL.LU R149, [R1+0x2c0] ;  /* 0x0002c00001957983 */ /* 0x004ea80000300800 */
[----:B------:R1:W-:Y:S04]  /*101a0*/  STL [R1+0x2b4], R0 ;  /* 0x0002b40001007387 */ /* 0x0003e80000100800 */
[----:B---3--:R-:W3:Y:S04]  /*101b0*/  LDL.LU R148, [R1+0x2c4] ;  /* 0x0002c40001947983 */ /* 0x008ee80000300800 */
[----:B----4-:R-:W4:Y:S04]  /*101c0*/  LDL.LU R147, [R1+0x2c8] ;  /* 0x0002c80001937983 */ /* 0x010f280000300800 */
[----:B------:R-:W4:Y:S04]  /*101d0*/  LDL.LU R146, [R1+0x2cc] ;  /* 0x0002cc0001927983 */ /* 0x000f280000300800 */
        /* <DEDUP_REMOVED lines=8> */
[----:B0-----:R-:W4:Y:S04]  /*10260*/  LDL.LU R137, [R1+0x2f0] ;  /* 0x0002f00001897983 */ /* 0x001f280000300800 */
[----:B-1----:R-:W4:Y:S04]  /*10270*/  LDL.LU R136, [R1+0x2f4] ;  /* 0x0002f40001887983 */ /* 0x002f280000300800 */
[----:B------:R-:W4:Y:S01]  /*10280*/  LDL.LU R0, [R1+0x2f8] ;  /* 0x0002f80001007983 */ /* 0x000f220000300800 */
[----:B------:R-:W-:-:S01]  /*10290*/  FADD R151, R50, R151 ;  /* 0x0000009732977221 */ /* 0x000fc20000000000 */
[----:B------:R-:W-:-:S04]  /*102a0*/  FADD R150, R51, R150 ;  /* 0x0000009633967221 */ /* 0x000fc80000000000 */
[----:B------:R0:W-:Y:S01]  /*102b0*/  STL [R1+0x2b8], R151 ;  /* 0x0002b89701007387 */ /* 0x0001e20000100800 */
[----:B--2---:R-:W-:-:S03]  /*102c0*/  FADD R149, R52, R149 ;  /* 0x0000009534957221 */ /* 0x004fc60000000000 */
[----:B------:R1:W-:Y:S01]  /*102d0*/  STL [R1+0x2bc], R150 ;  /* 0x0002bc9601007387 */ /* 0x0003e20000100800 */
[----:B---3--:R-:W-:-:S03]  /*102e0*/  FADD R148, R53, R148 ;  /* 0x0000009435947221 */ /* 0x008fc60000000000 */
[----:B------:R2:W-:Y:S01]  /*102f0*/  STL [R1+0x2c0], R149 ;  /* 0x0002c09501007387 */ /* 0x0005e20000100800 */
[----:B----4-:R-:W-:-:S03]  /*10300*/  FADD R147, R54, R147 ;  /* 0x0000009336937221 */ /* 0x010fc60000000000 */
        /* <DEDUP_REMOVED lines=198> */
[----:B------:R-:W-:Y:S01]  /*10f70*/  STL [R1+0x3c8], R151 ;  /* 0x0003c89701007387 */ /* 0x000fe20000100800 */
[----:B--2---:R-:W-:-:S03]  /*10f80*/  FADD R149, R120, R149 ;  /* 0x0000009578957221 */ /* 0x004fc60000000000 */
[----:B------:R-:W-:Y:S01]  /*10f90*/  STL [R1+0x3cc], R150 ;  /* 0x0003cc9601007387 */ /* 0x000fe20000100800 */
[----:B---3--:R-:W-:-:S03]  /*10fa0*/  FADD R148, R121, R148 ;  /* 0x0000009479947221 */ /* 0x008fc60000000000 */
[----:B------:R-:W-:Y:S01]  /*10fb0*/  STL [R1+0x3d0], R149 ;  /* 0x0003d09501007387 */ /* 0x000fe20000100800 */
[----:B----4-:R-:W-:-:S03]  /*10fc0*/  FADD R147, R122, R147 ;  /* 0x000000937a937221 */ /* 0x010fc60000000000 */
[----:B------:R-:W-:Y:S01]  /*10fd0*/  STL [R1+0x3d4], R148 ;  /* 0x0003d49401007387 */ /* 0x000fe20000100800 */
[----:B------:R-:W-:-:S03]  /*10fe0*/  FADD R146, R123, R146 ;  /* 0x000000927b927221 */ /* 0x000fc60000000000 */
        /* <DEDUP_REMOVED lines=17> */
[----:B------:R-:W-:-:S01]  /*11100*/  FADD R137, R132, R137 ;  /* 0x0000008984897221 */ /* 0x000fc20000000000 */
[----:B------:R-:W-:Y:S02]  /*11110*/  FADD R136, R133, R136 ;  /* 0x0000008885887221 */ /* 0x000fe40000000000 */
[----:B------:R-:W-:Y:S04]  /*11120*/  STL [R1+0x3fc], R138 ;  /* 0x0003fc8a01007387 */ /* 0x000fe80000100800 */
[----:B------:R0:W-:Y:S04]  /*11130*/  STL [R1+0x404], R136 ;  /* 0x0004048801007387 */ /* 0x0001e80000100800 */
[----:B------:R1:W-:Y:S04]  /*11140*/  STL [R1+0x400], R137 ;  /* 0x0004008901007387 */ /* 0x0003e80000100800 */
[----:B0-----:R-:W2:Y:S01]  /*11150*/  LDL.LU R136, [R1+0x40c] ;  /* 0x00040c0001887983 */ /* 0x001ea20000300800 */
[----:B------:R-:W-:-:S03]  /*11160*/  FADD R0, R134, R0 ;  /* 0x0000000086007221 */ /* 0x000fc60000000000 */
[----:B-1----:R-:W3:Y:S04]  /*11170*/  LDL.LU R137, [R1+0x410] ;  /* 0x0004100001897983 */ /* 0x002ee80000300800 */
[----:B------:R-:W4:Y:S04]  /*11180*/  LDL.LU R138, [R1+0x414] ;  /* 0x00041400018a7983 */ /* 0x000f280000300800 */
[----:B------:R0:W-:Y:S04]  /*11190*/  STL [R1+0x408], R0 ;  /* 0x0004080001007387 */ /* 0x0001e80000100800 */
        /* <DEDUP_REMOVED lines=13> */
[----:B0-----:R-:W4:Y:S01]  /*11270*/  LDL.LU R0, [R1+0x44c] ;  /* 0x00044c0001007983 */ /* 0x001f220000300800 */
[----:B--2---:R-:W-:-:S05]  /*11280*/  FADD R136, R135, R136 ;  /* 0x0000008887887221 */ /* 0x004fca0000000000 */
[----:B------:R0:W-:Y:S04]  /*11290*/  STL [R1+0x40c], R136 ;  /* 0x00040c8801007387 */ /* 0x0001e80000100800 */
[----:B0-----:R-:W3:Y:S02]  /*112a0*/  LDL.LU R136, [R1+0x4a4] ;  /* 0x0004a40001887983 */ /* 0x001ee40000300800 */
[----:B---3--:R-:W-:-:S05]  /*112b0*/  FADD R137, R136, R137 ;  /* 0x0000008988897221 */ /* 0x008fca0000000000 */
[----:B------:R0:W-:Y:S04]  /*112c0*/  STL [R1+0x410], R137 ;  /* 0x0004108901007387 */ /* 0x0001e80000100800 */
[----:B0-----:R-:W4:Y:S02]  /*112d0*/  LDL.LU R137, [R1+0x4a0] ;  /* 0x0004a00001897983 */ /* 0x001f240000300800 */
[----:B----4-:R-:W-:-:S05]  /*112e0*/  FADD R138, R137, R138 ;  /* 0x0000008a898a7221 */ /* 0x010fca0000000000 */
[----:B------:R0:W-:Y:S04]  /*112f0*/  STL [R1+0x414], R138 ;  /* 0x0004148a01007387 */ /* 0x0001e80000100800 */
[----:B0-----:R-:W2:Y:S02]  /*11300*/  LDL.LU R138, [R1+0x49c] ;  /* 0x00049c00018a7983 */ /* 0x001ea40000300800 */
[----:B--2---:R-:W-:-:S05]  /*11310*/  FADD R139, R138, R139 ;  /* 0x0000008b8a8b7221 */ /* 0x004fca0000000000 */
        /* <DEDUP_REMOVED lines=37> */
[----:B0-----:R-:W2:Y:S01]  /*11570*/  LDL.LU R151, [R1+0x468] ;  /* 0x0004680001977983 */ /* 0x001ea20000300800 */
[----:B------:R-:W-:Y:S01]  /*11580*/  UMOV UR6, URZ ;  /* 0x0000003f00067c82 */ /* 0x000fe20008000000 */
[----:B--2---:R-:W-:-:S05]  /*11590*/  FADD R0, R0, R151 ;  /* 0x0000009700007221 */ /* 0x004fca0000000000 */
[----:B------:R0:W-:Y:S02]  /*115a0*/  STL [R1+0x44c], R0 ;  /* 0x00044c0001007387 */ /* 0x0001e40000100800 */
.L_x_24:
[----:B------:R-:W-:Y:S05]  /*115b0*/  @!P1 BRA `(.L_x_25) ;  /* 0x0000000000049947 */ /* 0x000fea0003800000 */
[----:B------:R-:W-:Y:S01]  /*115c0*/  BPT.TRAP 0x1 ;  /* 0x000000040000795c */ /* 0x000fe20000300000 */
.L_x_25:
[----:B------:R-:W-:Y:S02]  /*115d0*/  UISETP.GT.U32.AND UP0, UPT, UR13, 0x1, UPT ;  /* 0x000000010d00788c */ /* 0x000fe4000bf04070 */
[----:B------:R-:W-:-:S04]  /*115e0*/  ULEA UR8, UR25, UR12, 0x3 ;  /* 0x0000000c19087291 */ /* 0x000fc8000f8e183f */
[----:B------:R-:W-:Y:S01]  /*115f0*/  UIADD3 UR8, UR8, 0x18, URZ ;  /* 0x0000001808087890 */ /* 0x000fe2000fffe03f */
[----:B------:R-:W-:-:S03]  /*11600*/  PLOP3.LUT P0, PT, PT, PT, UP0, 0x80, 0x0 ;  /* 0x000000000000781c */ /* 0x000fc60003f0f008 */
[----:B------:R-:W-:-:S09]  /*11610*/  UPRMT UR8, URZ, 0x654, UR8 ;  /* 0x000006543f087896 */ /* 0x000fd20008000008 */
[----:B------:R-:W-:Y:S01]  /*11620*/  SYNCS.ARRIVE.TRANS64.RED.A1T0 RZ, [UR8], RZ ;  /* 0x000000ffffff79a7 */ /* 0x000fe20008100408 */
[----:B------:R-:W-:Y:S05]  /*11630*/  @P0 BRA `(.L_x_26) ;  /* 0x0000000000040947 */ /* 0x000fea0003800000 */
[----:B------:R-:W-:Y:S01]  /*11640*/  BPT.TRAP 0x1 ;  /* 0x000000040000795c */ /* 0x000fe20000300000 */
.L_x_26:
[----:B------:R-:W-:Y:S02]  /*11650*/  UISETP.GT.AND UP2, UPT, UR26, 0x1, UPT ;  /* 0x000000011a00788c */ /* 0x000fe4000bf44270 */
[----:B------:R-:W-:Y:S02]  /*11660*/  UIADD3 UR23, UR23, 0x1, URZ ;  /* 0x0000000117177890 */ /* 0x000fe4000fffe03f */
[----:B------:R-:W-:Y:S02]  /*11670*/  UIADD3 UR25, UR25, 0x1, URZ ;  /* 0x0000000119197890 */ /* 0x000fe4000fffe03f */
[----:B------:R-:W-:Y:S01]  /*11680*/  PLOP3.LUT P0, PT, PT, PT, UP2, 0x80, 0x0 ;  /* 0x000000000000781c */ /* 0x000fe20003f0f028 */
[----:B------:R-:W-:Y:S02]  /*11690*/  UISETP.NE.AND UP0, UPT, UR23, 0x3, UPT ;  /* 0x000000031700788c */ /* 0x000fe4000bf05270 */
[----:B------:R-:W-:Y:S02]  /*116a0*/  UIADD3 UR16, UR26, -0x1, URZ ;  /* 0xffffffff1a107890 */ /* 0x000fe4000fffe03f */
[----:B------:R-:W-:-:S02]  /*116b0*/  USEL UR8, URZ, 0x1, UP0 ;  /* 0x000000013f087887 */ /* 0x000fc40008000000 */
[----:B------:R-:W-:Y:S02]  /*116c0*/  UISETP.NE.AND UP1, UPT, UR25, 0x3, UPT ;  /* 0x000000031900788c */ /* 0x000fe4000bf25270 */
[----:B------:R-:W-:Y:S02]  /*116d0*/  ULOP3.LUT UR24, UR24, UR8, URZ, 0x3c, !UPT ;  /* 0x0000000818187292 */ /* 0x000fe4000f8e3c3f */
[----:B------:R-:W-:Y:S02]  /*116e0*/  USEL UR23, UR23, URZ, UP0 ;  /* 0x0000003f17177287 */ /* 0x000fe40008000000 */
[----:B------:R-:W-:Y:S01]  /*116f0*/  USEL UR25, UR25, URZ, UP1 ;  /* 0x0000003f19197287 */ /* 0x000fe20008800000 */
[----:B------:R-:W-:Y:S01]  /*11700*/  UMOV UR8, 0x1 ;  /* 0x0000000100087882 */ /* 0x000fe20000000000 */
[----:B------:R-:W-:Y:S01]  /*11710*/  UMOV UR26, UR16 ;  /* 0x00000010001a7c82 */ /* 0x000fe20008000000 */
[----:B------:R-:W-:Y:S09]  /*11720*/  @P0 BRA `(.L_x_27) ;  /* 0xffffff7400840947 */ /* 0x000ff2000383ffff */
.L_x_19:
[----:B------:R-:W-:-:S04]  /*11730*/  UISETP.NE.AND UP0, UPT, UR6, URZ, UPT ;  /* 0x0000003f0600728c */ /* 0x000fc8000bf05270 */
[----:B------:R-:W-:-:S06]  /*11740*/  USEL UR6, URZ, 0x1, !UP0 ;  /* 0x000000013f067887 */ /* 0x000fcc000c000000 */
[----:B------:R-:W-:-:S13]  /*11750*/  ISETP.NE.AND P0, PT, RZ, UR6, PT ;  /* 0x00000006ff007c0c */ /* 0x000fda000bf05270 */
[----:B------:R-:W-:Y:S05]  /*11760*/  @!P0 BRA `(.L_x_28) ;  /* 0x0000003800188947 */ /* 0x000fea0003800000 */
[----:B------:R1:W-:Y:S04]  /*11770*/  STL [R1+0x620], R41 ;  /* 0x0006202901007387 */ /* 0x0003e80000100800 */
[----:B-1----:R-:W3:Y:S04]  /*11780*/  LDL.LU R41, [R1] ;  /* 0x0000000001297983 */ /* 0x002ee80000300800 */
[----:B------:R1:W-:Y:S04]  /*11790*/  STL [R1+0x61c], R42 ;  /* 0x00061c2a01007387 */ /* 0x0003e80000100800 */
[----:B-1----:R-:W4:Y:S04]  /*117a0*/  LDL.LU R42, [R1+0x4] ;  /* 0x00000400012a7983 */ /* 0x002f280000300800 */
[----:B------:R1:W-:Y:S04]  /*117b0*/  STL [R1+0x618], R43 ;  /* 0x0006182b01007387 */ /* 0x0003e80000100800 */
[----:B-1----:R-:W2:Y:S04]  /*117c0*/  LDL.LU R43, [R1+0x8] ;  /* 0x00000800012b7983 */ /* 0x002ea80000300800 */
        /* <DEDUP_REMOVED lines=146> */
[----:B0-----:R-:W2:Y:S04]  /*120f0*/  LDL.LU R0, [R1+0x204] ;  /* 0x0002040001007983 */ /* 0x001ea80000300800 */
[----:B------:R0:W-:Y:S04]  /*12100*/  STL [R1+0x4f0], R117 ;  /* 0x0004f07501007387 */ /* 0x0001e80000100800 */
        /* <DEDUP_REMOVED lines=68> */
[----:B0-----:R-:W2:Y:S01]  /*12550*/  LDL.LU R151, [R1+0x130] ;  /* 0x0001300001977983 */ /* 0x001ea20000300800 */
[----:B---3-5:R-:W-:Y:S01]  /*12560*/  FADD R2, R41, R2 ;  /* 0x0000000229027221 */ /* 0x028fe20000000000 */
[----:B----4-:R-:W-:Y:S01]  /*12570*/  FADD R3, R42, R3 ;  /* 0x000000032a037221 */ /* 0x010fe20000000000 */
[----:B--2---:R-:W-:Y:S01]  /*12580*/  FADD R4, R43, R4 ;  /* 0x000000042b047221 */ /* 0x004fe20000000000 */
[----:B------:R-:W2:Y:S01]  /*12590*/  LDL.LU R41, [R1+0x620] ;  /* 0x0006200001297983 */ /* 0x000ea20000300800 */
[----:B------:R-:W-:Y:S01]  /*125a0*/  FADD R5, R44, R5 ;  /* 0x000000052c057221 */ /* 0x000fe20000000000 */
[----:B------:R-:W-:-:S02]  /*125b0*/  FADD R6, R45, R6 ;  /* 0x000000062d067221 */ /* 0x000fc40000000000 */
[----:B------:R-:W3:Y:S01]  /*125c0*/  LDL.LU R42, [R1+0x61c] ;  /* 0x00061c00012a7983 */ /* 0x000ee20000300800 */
[----:B------:R-:W-:-:S03]  /*125d0*/  FADD R7, R46, R7 ;  /* 0x000000072e077221 */ /* 0x000fc60000000000 */
[----:B------:R-:W4:Y:S01]  /*125e0*/  LDL.LU R43, [R1+0x618] ;  /* 0x00061800012b7983 */ /* 0x000f220000300800 */
[----:B------:R-:W-:-:S03]  /*125f0*/  FADD R8, R47, R8 ;  /* 0x000000082f087221 */ /* 0x000fc60000000000 */
[----:B------:R-:W2:Y:S01]  /*12600*/  LDL.LU R44, [R1+0x614] ;  /* 0x00061400012c7983 */ /* 0x000ea20000300800 */
[----:B------:R-:W-:-:S03]  /*12610*/  FADD R9, R48, R9 ;  /* 0x0000000930097221 */ /* 0x000fc60000000000 */
        /* <DEDUP_REMOVED lines=133> */
[----:B------:R-:W-:Y:S01]  /*12e70*/  FADD R204, R115, R204 ;  /* 0x000000cc73cc7221 */ /* 0x000fe20000000000 */
[----:B------:R-:W-:Y:S02]  /*12e80*/  FADD R118, R119, R118 ;  /* 0x0000007677767221 */ /* 0x000fe40000000000 */
[----:B------:R-:W2:Y:S01]  /*12e90*/  LDL.LU R112, [R1+0x504] ;  /* 0x0005040001707983 */ /* 0x000ea20000300800 */
[----:B------:R-:W-:-:S03]  /*12ea0*/  FADD R205, R116, R205 ;  /* 0x000000cd74cd7221 */ /* 0x000fc60000000000 */
[----:B------:R-:W2:Y:S01]  /*12eb0*/  LDL.LU R113, [R1+0x500] ;  /* 0x0005000001717983 */ /* 0x000ea20000300800 */
[----:B------:R-:W-:-:S03]  /*12ec0*/  FADD R0, R117, R0 ;  /* 0x0000000075007221 */ /* 0x000fc60000000000 */
[----:B------:R-:W2:Y:S01]  /*12ed0*/  LDL.LU R114, [R1+0x4fc] ;  /* 0x0004fc0001727983 */ /* 0x000ea20000300800 */
[----:B------:R-:W-:-:S03]  /*12ee0*/  FADD R208, R149, R208 ;  /* 0x000000d095d07221 */ /* 0x000fc60000000000 */
[----:B------:R-:W2:Y:S04]  /*12ef0*/  LDL.LU R115, [R1+0x4f8] ;  /* 0x0004f80001737983 */ /* 0x000ea80000300800 */
[----:B------:R-:W2:Y:S01]  /*12f00*/  LDL.LU R116, [R1+0x4f4] ;  /* 0x0004f40001747983 */ /* 0x000ea20000300800 */
[----:B------:R-:W-:Y:S01]  /*12f10*/  FADD R207, R150, R207 ;  /* 0x000000cf96cf7221 */ /* 0x000fe20000000000 */
[----:B------:R-:W-:Y:S01]  /*12f20*/  FADD R206, R151, R206 ;  /* 0x000000ce97ce7221 */ /* 0x000fe20000000000 */
[----:B------:R-:W-:Y:S01]  /*12f30*/  FADD R237, R120, R237 ;  /* 0x000000ed78ed7221 */ /* 0x000fe20000000000 */
[----:B------:R-:W3:Y:S01]  /*12f40*/  LDL.LU R117, [R1+0x1b8] ;  /* 0x0001b80001757983 */ /* 0x000ee20000300800 */
[----:B------:R-:W-:Y:S01]  /*12f50*/  FADD R236, R121, R236 ;  /* 0x000000ec79ec7221 */ /* 0x000fe20000000000 */
[----:B------:R-:W-:Y:S01]  /*12f60*/  FADD R235, R122, R235 ;  /* 0x000000eb7aeb7221 */ /* 0x000fe20000000000 */
[----:B------:R-:W-:Y:S01]  /*12f70*/  FADD R234, R123, R234 ;  /* 0x000000ea7bea7221 */ /* 0x000fe20000000000 */
[----:B------:R-:W3:Y:S01]  /*12f80*/  LDL.LU R149, [R1+0x208] ;  /* 0x0002080001957983 */ /* 0x000ee20000300800 */
[----:B------:R-:W-:Y:S01]  /*12f90*/  FADD R233, R124, R233 ;  /* 0x000000e97ce97221 */ /* 0x000fe20000000000 */
[----:B------:R-:W-:Y:S01]  /*12fa0*/  FADD R232, R125, R232 ;  /* 0x000000e87de87221 */ /* 0x000fe20000000000 */
[----:B------:R-:W-:Y:S01]  /*12fb0*/  FADD R231, R126, R231 ;  /* 0x000000e77ee77221 */ /* 0x000fe20000000000 */
[----:B------:R0:W-:Y:S01]  /*12fc0*/  STL [R1+0x200], R118 ;  /* 0x0002007601007387 */ /* 0x0001e20000100800 */
[----:B------:R-:W-:Y:S01]  /*12fd0*/  FADD R230, R127, R230 ;  /* 0x000000e67fe67221 */ /* 0x000fe20000000000 */
        /* <DEDUP_REMOVED lines=8> */
[----:B0-----:R-:W4:Y:S01]  /*13060*/  LDL.LU R118, [R1+0x1bc] ;  /* 0x0001bc0001767983 */ /* 0x001f220000300800 */
[----:B------:R-:W-:Y:S01]  /*13070*/  FADD R215, R142, R215 ;  /* 0x000000d78ed77221 */ /* 0x000fe20000000000 */
[----:B------:R-:W-:Y:S01]  /*13080*/  FADD R224, R133, R224 ;  /* 0x000000e085e07221 */ /* 0x000fe20000000000 */
[----:B------:R-:W-:Y:S01]  /*13090*/  FADD R214, R143, R214 ;  /* 0x000000d68fd67221 */ /* 0x000fe20000000000 */
[----:B------:R0:W-:Y:S01]  /*130a0*/  STL [R1+0x204], R0 ;  /* 0x0002040001007387 */ /* 0x0001e20000100800 */
[----:B------:R-:W-:Y:S01]  /*130b0*/  FADD R223, R134, R223 ;  /* 0x000000df86df7221 */ /* 0x000fe20000000000 */
[----:B------:R-:W-:Y:S01]  /*130c0*/  FADD R213, R144, R213 ;  /* 0x000000d590d57221 */ /* 0x000fe20000000000 */
[----:B------:R-:W-:Y:S01]  /*130d0*/  FADD R222, R135, R222 ;  /* 0x000000de87de7221 */ /* 0x000fe20000000000 */
[----:B------:R-:W4:Y:S01]  /*130e0*/  LDL.LU R150, [R1+0x20c] ;  /* 0x00020c0001967983 */ /* 0x000f220000300800 */
[----:B------:R-:W-:Y:S01]  /*130f0*/  FADD R212, R145, R212 ;  /* 0x000000d491d47221 */ /* 0x000fe20000000000 */
[----:B------:R-:W-:Y:S01]  /*13100*/  FADD R221, R136, R221 ;  /* 0x000000dd88dd7221 */ /* 0x000fe20000000000 */
[----:B------:R-:W-:Y:S01]  /*13110*/  FADD R211, R146, R211 ;  /* 0x000000d392d37221 */ /* 0x000fe20000000000 */
[----:B------:R-:W2:Y:S01]  /*13120*/  LDL.LU R119, [R1+0x1c0] ;  /* 0x0001c00001777983 */ /* 0x000ea20000300800 */
[----:B------:R-:W-:Y:S01]  /*13130*/  FADD R220, R137, R220 ;  /* 0x000000dc89dc7221 */ /* 0x000fe20000000000 */
[----:B------:R-:W-:Y:S01]  /*13140*/  FADD R210, R147, R210 ;  /* 0x000000d293d27221 */ /* 0x000fe20000000000 */
[----:B------:R-:W-:Y:S01]  /*13150*/  FADD R219, R138, R219 ;  /* 0x000000db8adb7221 */ /* 0x000fe20000000000 */
[----:B------:R-:W2:Y:S01]  /*13160*/  LDL.LU R151, [R1+0x210] ;  /* 0x0002100001977983 */ /* 0x000ea20000300800 */
[----:B------:R-:W-:-:S03]  /*13170*/  FADD R209, R148, R209 ;  /* 0x000000d194d17221 */ /* 0x000fc60000000000 */
[----:B------:R-:W2:Y:S04]  /*13180*/  LDL.LU R120, [R1+0x1c4] ;  /* 0x0001c40001787983 */ /* 0x000ea80000300800 */
[----:B0-----:R-:W2:Y:S04]  /*13190*/  LDL.LU R0, [R1+0x214] ;  /* 0x0002140001007983 */ /* 0x001ea80000300800 */
        /* <DEDUP_REMOVED lines=28> */
[----:B---3--:R-:W-:-:S03]  /*13360*/  FADD R149, R117, R149 ;  /* 0x0000009575957221 */ /* 0x008fc60000000000 */
[----:B------:R-:W3:Y:S04]  /*13370*/  LDL.LU R117, [R1+0x4f0] ;  /* 0x0004f00001757983 */ /* 0x000ee80000300800 */
[----:B------:R0:W-:Y:S04]  /*13380*/  STL [R1+0x208], R149 ;  /* 0x0002089501007387 */ /* 0x0001e80000100800 */
[----:B0-----:R-:W3:Y:S01]  /*13390*/  LDL.LU R149, [R1+0x250] ;  /* 0x0002500001957983 */ /* 0x001ee20000300800 */
[----:B----4-:R-:W-:-:S03]  /*133a0*/  FADD R150, R118, R150 ;  /* 0x0000009676967221 */ /* 0x010fc60000000000 */
[----:B------:R-:W4:Y:S04]  /*133b0*/  LDL.LU R118, [R1+0x4ec] ;  /* 0x0004ec0001767983 */ /* 0x000f280000300800 */
[----:B------:R0:W-:Y:S01]  /*133c0*/  STL [R1+0x20c], R150 ;  /* 0x00020c9601007387 */ /* 0x0001e20000100800 */
[----:B--2---:R-:W-:-:S03]  /*133d0*/  FADD R151, R119, R151 ;  /* 0x0000009777977221 */ /* 0x004fc60000000000 */
[----:B0-----:R-:W2:Y:S04]  /*133e0*/  LDL.LU R150, [R1+0x254] ;  /* 0x0002540001967983 */ /* 0x001ea80000300800 */
[----:B------:R-:W4:Y:S04]  /*133f0*/  LDL.LU R119, [R1+0x4e8] ;  /* 0x0004e80001777983 */ /* 0x000f280000300800 */
[----:B------:R0:W-:Y:S04]  /*13400*/  STL [R1+0x210], R151 ;  /* 0x0002109701007387 */ /* 0x0001e80000100800 */
[----:B0-----:R-:W4:Y:S01]  /*13410*/  LDL.LU R151, [R1+0x258] ;  /* 0x0002580001977983 */ /* 0x001f220000300800 */
[----:B------:R-:W-:Y:S01]  /*13420*/  FADD R0, R120, R0 ;  /* 0x0000000078007221 */ /* 0x000fe20000000000 */
[----:B------:R-:W-:-:S02]  /*13430*/  FADD R122, R121, R122 ;  /* 0x0000007a797a7221 */ /* 0x000fc40000000000 */
[----:B------:R-:W4:Y:S01]  /*13440*/  LDL.LU R120, [R1+0x4e4] ;  /* 0x0004e40001787983 */ /* 0x000f220000300800 */
[----:B------:R-:W-:-:S03]  /*13450*/  FADD R124, R123, R124 ;  /* 0x0000007c7b7c7221 */ /* 0x000fc60000000000 */
[----:B------:R0:W-:Y:S01]  /*13460*/  STL [R1+0x214], R0 ;  /* 0x0002140001007387 */ /* 0x0001e20000100800 */
[----:B------:R-:W-:-:S03]  /*13470*/  FADD R126, R125, R126 ;  /* 0x0000007e7d7e7221 */ /* 0x000fc60000000000 */
[----:B0-----:R-:W4:Y:S04]  /*13480*/  LDL.LU R0, [R1+0x25c] ;  /* 0x00025c0001007983 */ /* 0x001f280000300800 */
[----:B------:R-:W4:Y:S04]  /*13490*/  LDL.LU R121, [R1+0x4e0] ;  /* 0x0004e00001797983 */ /* 0x000f280000300800 */
[----:B------:R0:W-:Y:S01]  /*134a0*/  STL [R1+0x218], R122 ;  /* 0x0002187a01007387 */ /* 0x0001e20000100800 */
[----:B------:R-:W-:Y:S01]  /*134b0*/  FADD R128, R127, R128 ;  /* 0x000000807f807221 */ /* 0x000fe20000000000 */
[----:B------:R-:W-:-:S02]  /*134c0*/  FADD R139, R129, R139 ;  /* 0x0000008b818b7221 */ /* 0x000fc40000000000 */
[----:B0-----:R-:W4:Y:S04]  /*134d0*/  LDL.LU R122, [R1+0x4dc] ;  /* 0x0004dc00017a7983 */ /* 0x001f280000300800 */
[----:B------:R-:W4:Y:S04]  /*134e0*/  LDL.LU R123, [R1+0x4d8] ;  /* 0x0004d800017b7983 */ /* 0x000f280000300800 */
[----:B------:R0:W-:Y:S01]  /*134f0*/  STL [R1+0x21c], R124 ;  /* 0x00021c7c01007387 */ /* 0x0001e20000100800 */
[----:B------:R-:W-:-:S03]  /*13500*/  FADD R140, R130, R140 ;  /* 0x0000008c828c7221 */ /* 0x000fc60000000000 */
        /* <DEDUP_REMOVED lines=34> */
[----:B------:R0:W-:Y:S04]  /*13730*/  STL [R1+0x240], R145 ;  /* 0x0002409101007387 */ /* 0x0001e80000100800 */
[----:B0-----:R-:W4:Y:S04]  /*13740*/  LDL.LU R145, [R1+0x278] ;  /* 0x0002780001917983 */ /* 0x001f280000300800 */
[----:B------:R-:W4:Y:S04]  /*13750*/  LDL.LU R136, [R1+0x4a4] ;  /* 0x0004a40001887983 */ /* 0x000f280000300800 */
[----:B------:R0:W-:Y:S04]  /*13760*/  STL [R1+0x244], R146 ;  /* 0x0002449201007387 */ /* 0x0001e80000100800 */
[----:B0-----:R-:W4:Y:S04]  /*13770*/  LDL.LU R146, [R1+0x27c] ;  /* 0x00027c0001927983 */ /* 0x001f280000300800 */
[----:B------:R-:W4:Y:S04]  /*13780*/  LDL.LU R137, [R1+0x4a0] ;  /* 0x0004a00001897983 */ /* 0x000f280000300800 */
[----:B------:R0:W-:Y:S04]  /*13790*/  STL [R1+0x248], R147 ;  /* 0x0002489301007387 */ /* 0x0001e80000100800 */
[----:B0-----:R-:W4:Y:S04]  /*137a0*/  LDL.LU R147, [R1+0x280] ;  /* 0x0002800001937983 */ /* 0x001f280000300800 */
[----:B------:R-:W4:Y:S01]  /*137b0*/  LDL.LU R138, [R1+0x49c] ;  /* 0x00049c00018a7983 */ /* 0x000f220000300800 */
[----:B---3--:R-:W-:-:S03]  /*137c0*/  FADD R149, R24, R149 ;  /* 0x0000009518957221 */ /* 0x008fc60000000000 */
[----:B------:R0:W-:Y:S04]  /*137d0*/  STL [R1+0x24c], R148 ;  /* 0x00024c9401007387 */ /* 0x0001e80000100800 */
[----:B0-----:R-:W3:Y:S04]  /*137e0*/  LDL.LU R148, [R1+0x284] ;  /* 0x0002840001947983 */ /* 0x001ee80000300800 */
[----:B------:R0:W-:Y:S01]  /*137f0*/  STL [R1+0x250], R149 ;  /* 0x0002509501007387 */ /* 0x0001e20000100800 */
[----:B--2---:R-:W-:-:S03]  /*13800*/  FADD R150, R25, R150 ;  /* 0x0000009619967221 */ /* 0x004fc60000000000 */
[----:B0-----:R-:W2:Y:S04]  /*13810*/  LDL.LU R149, [R1+0x288] ;  /* 0x0002880001957983 */ /* 0x001ea80000300800 */
[----:B------:R0:W-:Y:S04]  /*13820*/  STL [R1+0x254], R150 ;  /* 0x0002549601007387 */ /* 0x0001e80000100800 */
[----:B0-----:R-:W2:Y:S01]  /*13830*/  LDL.LU R150, [R1+0x28c] ;  /* 0x00028c0001967983 */ /* 0x001ea20000300800 */
[----:B----4-:R-:W-:-:S05]  /*13840*/  FADD R151, R26, R151 ;  /* 0x000000971a977221 */ /* 0x010fca0000000000 */
[----:B------:R0:W-:Y:S04]  /*13850*/  STL [R1+0x258], R151 ;  /* 0x0002589701007387 */ /* 0x0001e80000100800 */
[----:B0-----:R-:W4:Y:S01]  /*13860*/  LDL.LU R151, [R1+0x290] ;  /* 0x0002900001977983 */ /* 0x001f220000300800 */
[----:B------:R-:W-:-:S03]  /*13870*/  FADD R0, R27, R0 ;  /* 0x000000001b007221 */ /* 0x000fc60000000000 */
[----:B------:R-:W4:Y:S04]  /*13880*/  LDL.LU R27, [R1+0x2c8] ;  /* 0x0002c800011b7983 */ /* 0x000f280000300800 */
[----:B------:R-:W4:Y:S04]  /*13890*/  LDL.LU R26, [R1+0x2cc] ;  /* 0x0002cc00011a7983 */ /* 0x000f280000300800 */
[----:B------:R-:W4:Y:S04]  /*138a0*/  LDL.LU R25, [R1+0x2d0] ;  /* 0x0002d00001197983 */ /* 0x000f280000300800 */
[----:B------:R0:W-:Y:S04]  /*138b0*/  STL [R1+0x25c], R0 ;  /* 0x00025c0001007387 */ /* 0x0001e80000100800 */
[----:B------:R-:W4:Y:S04]  /*138c0*/  LDL.LU R24, [R1+0x2d4] ;  /* 0x0002d40001187983 */ /* 0x000f280000300800 */
[----:B0-----:R-:W4:Y:S01]  /*138d0*/  LDL.LU R0, [R1+0x2d8] ;  /* 0x0002d80001007983 */ /* 0x001f220000300800 */
[----:B------:R-:W-:-:S05]  /*138e0*/  FADD R139, R28, R139 ;  /* 0x0000008b1c8b7221 */ /* 0x000fca0000000000 */
[----:B------:R0:W-:Y:S04]  /*138f0*/  STL [R1+0x260], R139 ;  /* 0x0002608b01007387 */ /* 0x0001e80000100800 */
[----:B0-----:R-:W4:Y:S01]  /*13900*/  LDL.LU R139, [R1+0x498] ;  /* 0x00049800018b7983 */ /* 0x001f220000300800 */
[----:B------:R-:W-:-:S03]  /*13910*/  FADD R140, R29, R140 ;  /* 0x0000008c1d8c7221 */ /* 0x000fc60000000000 */
[----:B------:R-:W4:Y:S04]  /*13920*/  LDL.LU R28, [R1+0x2c4] ;  /* 0x0002c400011c7983 */ /* 0x000f280000300800 */
        /* <DEDUP_REMOVED lines=30> */
[----:B---3--:R-:W-:-:S03]  /*13b10*/  FADD R148, R37, R148 ;  /* 0x0000009425947221 */ /* 0x008fc60000000000 */
[----:B------:R-:W3:Y:S04]  /*13b20*/  LDL.LU R36, [R1+0x2a4] ;  /* 0x0002a40001247983 */ /* 0x000ee80000300800 */
[----:B------:R0:W-:Y:S01]  /*13b30*/  STL [R1+0x284], R148 ;  /* 0x0002849401007387 */ /* 0x0001e20000100800 */
[----:B--2---:R-:W-:-:S03]  /*13b40*/  FADD R149, R38, R149 ;  /* 0x0000009526957221 */ /* 0x004fc60000000000 */
[----:B0-----:R-:W2:Y:S04]  /*13b50*/  LDL.LU R148, [R1+0x474] ;  /* 0x0004740001947983 */ /* 0x001ea80000300800 */
[----:B------:R-:W2:Y:S04]  /*13b60*/  LDL.LU R37, [R1+0x2a0] ;  /* 0x0002a00001257983 */ /* 0x000ea80000300800 */
[----:B------:R0:W-:Y:S01]  /*13b70*/  STL [R1+0x288], R149 ;  /* 0x0002889501007387 */ /* 0x0001e20000100800 */
[----:B------:R-:W-:-:S03]  /*13b80*/  FADD R150, R39, R150 ;  /* 0x0000009627967221 */ /* 0x000fc60000000000 */
[----:B0-----:R-:W2:Y:S04]  /*13b90*/  LDL.LU R149, [R1+0x470] ;  /* 0x0004700001957983 */ /* 0x001ea80000300800 */
[----:B------:R-:W2:Y:S04]  /*13ba0*/  LDL.LU R38, [R1+0x29c] ;  /* 0x00029c0001267983 */ /* 0x000ea80000300800 */
[----:B------:R0:W-:Y:S01]  /*13bb0*/  STL [R1+0x28c], R150 ;  /* 0x00028c9601007387 */ /* 0x0001e20000100800 */
[----:B----4-:R-:W-:-:S03]  /*13bc0*/  FADD R151, R40, R151 ;  /* 0x0000009728977221 */ /* 0x010fc60000000000 */
[----:B0-----:R-:W4:Y:S04]  /*13bd0*/  LDL.LU R150, [R1+0x46c] ;  /* 0x00046c0001967983 */ /* 0x001f280000300800 */
[----:B------:R-:W4:Y:S04]  /*13be0*/  LDL.LU R39, [R1+0x298] ;  /* 0x0002980001277983 */ /* 0x000f280000300800 */
[----:B------:R0:W-:Y:S04]  /*13bf0*/  STL [R1+0x290], R151 ;  /* 0x0002909701007387 */ /* 0x0001e80000100800 */
[----:B0-----:R-:W4:Y:S04]  /*13c00*/  LDL.LU R151, [R1+0x468] ;  /* 0x0004680001977983 */ /* 0x001f280000300800 */
[----:B------:R-:W4:Y:S01]  /*13c10*/  LDL.LU R40, [R1+0x294] ;  /* 0x0002940001287983 */ /* 0x000f220000300800 */
        /* <DEDUP_REMOVED lines=13> */
[----:B---3--:R-:W-:Y:S01]  /*13cf0*/  FADD R36, R45, R36 ;  /* 0x000000242d247221 */ /* 0x008fe20000000000 */
[----:B--2---:R-:W-:Y:S01]  /*13d00*/  FADD R37, R44, R37 ;  /* 0x000000252c257221 */ /* 0x004fe20000000000 */
[----:B------:R-:W-:Y:S01]  /*13d10*/  FADD R38, R43, R38 ;  /* 0x000000262b267221 */ /* 0x000fe20000000000 */
[----:B----4-:R-:W-:Y:S01]  /*13d20*/  FADD R39, R42, R39 ;  /* 0x000000272a277221 */ /* 0x010fe20000000000 */
[----:B------:R-:W-:-:S05]  /*13d30*/  FADD R40, R41, R40 ;  /* 0x0000002829287221 */ /* 0x000fca0000000000 */
[----:B------:R0:W-:Y:S04]  /*13d40*/  STL [R1+0x294], R40 ;  /* 0x0002942801007387 */ /* 0x0001e80000100800 */
        /* <DEDUP_REMOVED lines=14> */
[----:B------:R-:W4:Y:S04]  /*13e30*/  LDL.LU R53, [R1+0x2dc] ;  /* 0x0002dc0001357983 */ /* 0x000f280000300800 */
[----:B------:R4:W-:Y:S04]  /*13e40*/  STL [R1+0x2d0], R25 ;  /* 0x0002d01901007387 */ /* 0x0009e80000100800 */
[----:B------:R-:W4:Y:S04]  /*13e50*/  LDL.LU R52, [R1+0x2e0] ;  /* 0x0002e00001347983 */ /* 0x000f280000300800 */
[----:B------:R4:W-:Y:S04]  /*13e60*/  STL [R1+0x2d4], R24 ;  /* 0x0002d41801007387 */ /* 0x0009e80000100800 */
        /* <DEDUP_REMOVED lines=14> */
[----:B--2---:R-:W2:Y:S04]  /*13f50*/  LDL.LU R38, [R1+0x318] ;  /* 0x0003180001267983 */ /* 0x004ea80000300800 */
        /* <DEDUP_REMOVED lines=14> */
[----:B------:R-:W4:Y:S01]  /*14040*/  LDL.LU R0, [R1+0x354] ;  /* 0x0003540001007983 */ /* 0x000f220000300800 */
[----:B------:R-:W-:Y:S01]  /*14050*/  FADD R53, R59, R53 ;  /* 0x000000353b357221 */ /* 0x000fe20000000000 */
        /* <DEDUP_REMOVED lines=242> */
[----:B------:R-:W-:Y:S01]  /*14f80*/  FADD R24, R150, R24 ;  /* 0x0000001896187221 */ /* 0x000fe20000000000 */
[----:B------:R-:W-:-:S05]  /*14f90*/  FADD R0, R0, R151 ;  /* 0x0000009700007221 */ /* 0x000fca0000000000 */
[----:B------:R1:W-:Y:S04]  /*14fa0*/  STL [R1+0x44c], R0 ;  /* 0x00044c0001007387 */ /* 0x0003e80000100800 */
[----:B------:R1:W-:Y:S04]  /*14fb0*/  STL [R1+0x444], R25 ;  /* 0x0004441901007387 */ /* 0x0003e80000100800 */
[----:B------:R1:W-:Y:S02]  /*14fc0*/  STL [R1+0x448], R24 ;  /* 0x0004481801007387 */ /* 0x0003e40000100800 */
.L_x_28:
[----:B01----:R-:W0:Y:S02]  /*14fd0*/  LDC R0, c[0x0][0x28c] ;  /* 0x0000a300ff007b82 */ /* 0x003e240000000800 */
[----:B0-----:R-:W-:-:S13]  /*14fe0*/  ISETP.GE.AND P0, PT, R0, 0x1, PT ;  /* 0x000000010000780c */ /* 0x001fda0003f06270 */
[----:B------:R-:W-:Y:S05]  /*14ff0*/  @!P0 BRA `(.L_x_29) ;  /* 0x0000000000488947 */ /* 0x000fea0003800000 */
[----:B------:R-:W-:-:S06]  /*15000*/  UISETP.NE.AND UP0, UPT, UR22, 0x3, UPT ;  /* 0x000000031600788c */ /* 0x000fcc000bf05270 */
[----:B------:R-:W-:-:S13]  /*15010*/  PLOP3.LUT P0, PT, PT, PT, UP0, 0x80, 0x0 ;  /* 0x000000000000781c */ /* 0x000fda0003f0f008 */
[----:B------:R-:W-:Y:S05]  /*15020*/  @!P0 BRA `(.L_x_30) ;  /* 0x0000000000048947 */ /* 0x000fea0003800000 */
[----:B------:R-:W-:Y:S01]  /*15030*/  BPT.TRAP 0x1 ;  /* 0x000000040000795c */ /* 0x000fe20000300000 */
.L_x_30:
[----:B------:R-:W-:-:S04]  /*15040*/  UISETP.LT.AND UP0, UPT, UR10, 0x1, UPT ;  /* 0x000000010a00788c */ /* 0x000fc8000bf01270 */
[----:B------:R-:W-:Y:S02]  /*15050*/  USEL UR8, UR10, 0x1, UP0 ;  /* 0x000000010a087887 */ /* 0x000fe40008000000 */
[----:B------:R-:W-:Y:S02]  /*15060*/  UISETP.GT.U32.AND UP0, UPT, UR13, 0x1, UPT ;  /* 0x000000010d00788c */ /* 0x000fe4000bf04070 */
[----:B------:R-:W-:-:S04]  /*15070*/  UIADD3 UR8, UR5, UR10, -UR8 ;  /* 0x0000000a05087290 */ /* 0x000fc8000fffe808 */
[----:B------:R-:W-:Y:S01]  /*15080*/  UIMAD.WIDE.U32 UR6, UR8, -0x55555555, URZ ;  /* 0xaaaaaaab080678a5 */ /* 0x000fe2000f8e003f */
[----:B------:R-:W-:-:S03]  /*15090*/  PLOP3.LUT P0, PT, PT, PT, UP0, 0x80, 0x0 ;  /* 0x000000000000781c */ /* 0x000fc60003f0f008 */
[----:B------:R-:W-:-:S04]  /*150a0*/  USHF.R.U32.HI UR6, URZ, 0x1, UR7 ;  /* 0x000000013f067899 */ /* 0x000fc80008011607 */
[----:B------:R-:W-:-:S04]  /*150b0*/  UIMAD UR8, UR6, -0x3, UR8 ;  /* 0xfffffffd060878a4 */ /* 0x000fc8000f8e0208 */
[----:B------:R-:W-:-:S04]  /*150c0*/  ULEA UR8, UR8, UR12, 0x3 ;  /* 0x0000000c08087291 */ /* 0x000fc8000f8e183f */
[----:B------:R-:W-:-:S04]  /*150d0*/  UIADD3 UR8, UR8, 0x18, URZ ;  /* 0x0000001808087890 */ /* 0x000fc8000fffe03f */
[----:B------:R-:W-:-:S09]  /*150e0*/  UPRMT UR8, URZ, 0x654, UR8 ;  /* 0x000006543f087896 */ /* 0x000fd20008000008 */
[----:B------:R-:W-:Y:S01]  /*150f0*/  SYNCS.ARRIVE.TRANS64.RED.A1T0 RZ, [UR8], RZ ;  /* 0x000000ffffff79a7 */ /* 0x000fe20008100408 */
[----:B------:R-:W-:Y:S05]  /*15100*/  @P0 BRA `(.L_x_29) ;  /* 0x0000000000040947 */ /* 0x000fea0003800000 */
[----:B------:R-:W-:Y:S01]  /*15110*/  BPT.TRAP 0x1 ;  /* 0x000000040000795c */ /* 0x000fe20000300000 */
.L_x_29:
[----:B------:R-:W3:Y:S01]  /*15120*/  LDL.LU R28, [R1+0x45c] ;  /* 0x00045c00011c7983 */ /* 0x000ee20000300800 */
[----:B------:R-:W0:Y:S01]  /*15130*/  LDC R25, c[0x0][0x288] ;  /* 0x0000a200ff197b82 */ /* 0x000e220000000800 */
[----:B------:R-:W1:Y:S01]  /*15140*/  S2R R27, SR_TID.X ;  /* 0x00000000001b7919 */ /* 0x000e620000002100 */
[----:B------:R-:W-:Y:S01]  /*15150*/  UIADD3 UR8, UR10, UR5, URZ ;  /* 0x000000050a087290 */ /* 0x000fe2000fffe03f */
[----:B------:R-:W-:Y:S01]  /*15160*/  ULDC UR6, c[0x0][0x284] ;  /* 0x0000a10000067ab9 */ /* 0x000fe20000000800 */
[----:B------:R-:W4:Y:S01]  /*15170*/  LDL.LU R26, [R1+0x458] ;  /* 0x00045800011a7983 */ /* 0x000f220000300800 */
[----:B------:R-:W-:Y:S01]  /*15180*/  USHF.R.S32.HI UR11, URZ, 0x1f, UR9 ;  /* 0x0000001f3f0b7899 */ /* 0x000fe20008011409 */
[----:B------:R-:W-:Y:S01]  /*15190*/  IMAD.MOV.U32 R41, RZ, RZ, -0x1 ;  /* 0xffffffffff297424 */ /* 0x000fe200078e00ff */
[----:B------:R-:W-:Y:S01]  /*151a0*/  UISETP.GT.U32.AND UP0, UPT, UR8, 0x2, UPT ;  /* 0x000000020800788c */ /* 0x000fe2000bf04070 */
[----:B------:R-:W-:Y:S01]  /*151b0*/  ULDC.64 UR16, c[0x0][0x5d0] ;  /* 0x0001740000107ab9 */ /* 0x000fe20000000a00 */
[----:B------:R-:W-:-:S02]  /*151c0*/  UISETP.GE.U32.AND UP1, UPT, UR10, 0x3, UPT ;  /* 0x000000030a00788c */ /* 0x000fc4000bf26070 */
[----:B------:R-:W-:Y:S02]  /*151d0*/  UIMAD UR5, UR11, UR16, URZ ;  /* 0x000000100b0572a4 */ /* 0x000fe4000f8e023f */
[----:B------:R-:W-:Y:S01]  /*151e0*/  UISETP.LT.U32.AND UP0, UPT, UR10, 0x3, UP0 ;  /* 0x000000030a00788c */ /* 0x000fe20008701070 */
[C---:B-1----:R-:W-:Y:S01]  /*151f0*/  LOP3.LUT R24, R27.reuse, 0x3, RZ, 0xc0, !PT ;  /* 0x000000031b187812 */ /* 0x042fe200078ec0ff */
[----:B------:R-:W-:Y:S01]  /*15200*/  IMAD.SHL.U32 R32, R27, 0x2, RZ ;  /* 0x000000021b207824 */ /* 0x000fe200078e00ff */
[----:B------:R-:W-:-:S03]  /*15210*/  SHF.R.U32.HI R34, RZ, 0x7, R27 ;  /* 0x00000007ff227819 */ /* 0x000fc6000001161b */
[----:B0-----:R-:W-:Y:S01]  /*15220*/  IMAD R24, R24, -0x2, R25 ;  /* 0xfffffffe18187824 */ /* 0x001fe200078e0219 */
[----:B------:R-:W-:Y:S02]  /*15230*/  LOP3.LUT R34, R34, 0x1, RZ, 0xc0, !PT ;  /* 0x0000000122227812 */ /* 0x000fe400078ec0ff */
[----:B------:R-:W-:-:S03]  /*15240*/  LOP3.LUT R32, R32, 0x6, RZ, 0xc0, !PT ;  /* 0x0000000620207812 */ /* 0x000fc600078ec0ff */
[----:B------:R-:W-:Y:S02]  /*15250*/  IMAD.SHL.U32 R35, R34, 0x40, RZ ;  /* 0x0000004022237824 */ /* 0x000fe400078e00ff */
[----:B---3--:R-:W-:-:S04]  /*15260*/  IMAD.WIDE R36, R28, 0x100, RZ ;  /* 0x000001001c247825 */ /* 0x008fc800078e02ff */
[----:B----4-:R-:W-:Y:S01]  /*15270*/  IMAD.SHL.U32 R0, R26, 0x100, RZ ;  /* 0x000001001a007824 */ /* 0x010fe200078e00ff */
[----:B------:R-:W-:Y:S01]  /*15280*/  PRMT R32, R32, 0x6540, R26 ;  /* 0x0000654020207816 */ /* 0x000fe2000000001a */
[----:B------:R-:W-:-:S03]  /*15290*/  IMAD.U32 R26, RZ, RZ, UR16 ;  /* 0x00000010ff1a7e24 */ /* 0x000fc6000f8e00ff */
[----:B------:R-:W-:Y:S01]  /*152a0*/  ISETP.GE.AND P0, PT, R0, R25, PT ;  /* 0x000000190000720c */ /* 0x000fe20003f06270 */
[----:B------:R-:W-:Y:S01]  /*152b0*/  IMAD.IADD R0, R24, 0x1, -R0 ;  /* 0x0000000118007824 */ /* 0x000fe200078e0a00 */
[----:B------:R-:W-:Y:S02]  /*152c0*/  SHF.R.U32.HI R24, RZ, 0x2, R27 ;  /* 0x00000002ff187819 */ /* 0x000fe4000001161b */
[----:B------:R-:W-:Y:S02]  /*152d0*/  LOP3.LUT R25, R27, 0x60, RZ, 0xc0, !PT ;  /* 0x000000601b197812 */ /* 0x000fe400078ec0ff */
[----:B------:R-:W-:Y:S02]  /*152e0*/  LOP3.LUT R24, R24, 0x7, RZ, 0xc0, !PT ;  /* 0x0000000718187812 */ /* 0x000fe400078ec0ff */
[----:B------:R-:W-:Y:S02]  /*152f0*/  SHF.R.U32.HI R25, RZ, 0x1, R25 ;  /* 0x00000001ff197819 */ /* 0x000fe40000011619 */
[----:B------:R-:W-:-:S02]  /*15300*/  LOP3.LUT R35, R35, 0x40, R24, 0xe2, !PT ;  /* 0x0000004023237812 */ /* 0x000fc400078ee218 */
[----:B------:R-:W-:Y:S02]  /*15310*/  IADD3 R24, RZ, -R25, -R24 ;  /* 0x80000019ff187210 */ /* 0x000fe40007ffe818 */
[----:B------:R-:W-:Y:S02]  /*15320*/  SHF.R.S32.HI R33, RZ, 0x1f, R32 ;  /* 0x0000001fff217819 */ /* 0x000fe40000011420 */
[----:B------:R-:W-:Y:S01]  /*15330*/  LOP3.LUT R35, R36, R35, R25, 0xfe, !PT ;  /* 0x0000002324237212 */ /* 0x000fe200078efe19 */
[----:B------:R-:W-:Y:S02]  /*15340*/  IMAD R34, R34, -0x40, R24 ;  /* 0xffffffc022227824 */ /* 0x000fe400078e0218 */
[----:B------:R-:W-:Y:S02]  /*15350*/  IMAD.SHL.U32 R24, R28, 0x100, RZ ;  /* 0x000001001c187824 */ /* 0x000fe400078e00ff */
[----:B------:R-:W-:-:S03]  /*15360*/  IMAD.WIDE.U32 R26, R26, UR9, R32 ;  /* 0x000000091a1a7c25 */ /* 0x000fc6000f8e0020 */
[C---:B------:R-:W-:Y:S02]  /*15370*/  IADD3 R34, -R24.reuse, UR6, R34 ;  /* 0x0000000618227c10 */ /* 0x040fe4000fffe122 */
[----:B------:R-:W-:Y:S01]  /*15380*/  ISETP.GE.OR P0, PT, R24, UR6, P0 ;  /* 0x0000000618007c0c */ /* 0x000fe20008706670 */
[----:B------:R-:W-:-:S04]  /*15390*/  UIMAD.WIDE.U32 UR6, UR8, -0x55555555, URZ ;  /* 0xaaaaaaab080678a5 */ /* 0x000fc8000f8e003f */
[----:B------:R-:W-:Y:S02]  /*153a0*/  USHF.R.U32.HI UR6, URZ, 0x1, UR7 ;  /* 0x000000013f067899 */ /* 0x000fe40008011607 */
[----:B------:R-:W-:Y:S02]  /*153b0*/  UIMAD UR7, UR9, UR17, UR5 ;  /* 0x00000011090772a4 */ /* 0x000fe4000f8e0205 */
[----:B------:R-:W-:-:S04]  /*153c0*/  USEL UR5, URZ, 0x1, !UP0 ;  /* 0x000000013f057887 */ /* 0x000fc8000c000000 */
[----:B------:R-:W-:Y:S01]  /*153d0*/  ULOP3.LUT UR4, UR4, UR5, URZ, 0x3c, !UPT ;  /* 0x0000000504047292 */ /* 0x000fe2000f8e3c3f */
[----:B------:R-:W-:Y:S01]  /*153e0*/  VIADD R27, R27, UR7 ;  /* 0x000000071b1b7c36 */ /* 0x000fe20008000000 */
[----:B------:R-:W-:Y:S02]  /*153f0*/  UIMAD UR5, UR6, -0x3, UR8 ;  /* 0xfffffffd060578a4 */ /* 0x000fe4000f8e0208 */
[----:B------:R-:W-:Y:S01]  /*15400*/  @UP1 ULOP3.LUT UR4, UR4, 0x1, UR6, 0x78, !UPT ;  /* 0x0000000104041892 */ /* 0x000fe2000f8e7806 */
[----:B------:R-:W-:Y:S11]  /*15410*/  @P0 BRA `(.L_x_31) ;  /* 0x0000012400ac0947 */ /* 0x000ff60003800000 */
[----:B------:R-:W0:Y:S01]  /*15420*/  LDC.64 R28, c[0x0][0x5c8] ;  /* 0x00017200ff1c7b82 */ /* 0x000e220000000a00 */
[----:B------:R-:W-:Y:S01]  /*15430*/  ULDC.64 UR6, c[0x0][0x5c0] ;  /* 0x0001700000067ab9 */ /* 0x000fe20000000a00 */
[----:B------:R-:W-:Y:S01]  /*15440*/  BSSY B0, `(.L_x_31) ;  /* 0x0001268000007945 */ /* 0x000fe20003800000 */
[-C--:B0-----:R-:W-:Y:S01]  /*15450*/  IMAD R24, R37, R28.reuse, RZ ;  /* 0x0000001c25187224 */ /* 0x081fe200078e02ff */
[----:B------:R-:W-:Y:S01]  /*15460*/  SHF.L.U64.HI R38, R28, 0x3, R29 ;  /* 0x000000031c267819 */ /* 0x000fe2000001021d */
[----:B------:R-:W-:-:S04]  /*15470*/  IMAD.WIDE.U32 R26, R35, R28, R26 ;  /* 0x0000001c231a7225 */ /* 0x000fc800078e001a */
[----:B------:R-:W-:Y:S01]  /*15480*/  IMAD R24, R35, R29, R24 ;  /* 0x0000001d23187224 */ /* 0x000fe200078e0218 */
[C---:B------:R-:W-:Y:S01]  /*15490*/  LEA R30, P2, R28.reuse, R26, 0x7 ;  /* 0x0000001a1c1e7211 */ /* 0x040fe200078438ff */
[----:B------:R-:W-:Y:S02]  /*154a0*/  IMAD.SHL.U32 R25, R28, 0x8, RZ ;  /* 0x000000081c197824 */ /* 0x000fe400078e00ff */
[----:B------:R-:W-:Y:S01]  /*154b0*/  IMAD.IADD R27, R27, 0x1, R24 ;  /* 0x000000011b1b7824 */ /* 0x000fe200078e0218 */
[C---:B------:R-:W-:Y:S02]  /*154c0*/  IADD3 R24, P5, R26.reuse, UR6, RZ ;  /* 0x000000061a187c10 */ /* 0x040fe4000ffbe0ff */
[----:B------:R-:W-:Y:S02]  /*154d0*/  IADD3 R26, P0, P1, R26, UR6, R25 ;  /* 0x000000061a1a7c10 */ /* 0x000fe4000f91e019 */
[----:B------:R-:W-:Y:S02]  /*154e0*/  LEA.HI.X R31, R28, R27, R29, 0x7, P2 ;  /* 0x0000001b1c1f7211 */ /* 0x000fe400010f3c1d */
[----:B------:R-:W-:-:S02]  /*154f0*/  IADD3 R28, P2, P3, R30, UR6, R25 ;  /* 0x000000061e1c7c10 */ /* 0x000fc4000fb5e019 */
[----:B------:R-:W-:Y:S02]  /*15500*/  IADD3.X R25, R27, UR7, RZ, P5, !PT ;  /* 0x000000071b197c10 */ /* 0x000fe4000affe4ff */
[----:B------:R-:W-:Y:S02]  /*15510*/  FSETP.NEU.AND P5, PT, RZ, UR21, PT ;  /* 0x00000015ff007c0b */ /* 0x000fe4000bfad000 */
[----:B------:R-:W-:Y:S02]  /*15520*/  IADD3 R30, P6, R30, UR6, RZ ;  /* 0x000000061e1e7c10 */ /* 0x000fe4000ffde0ff */
[--C-:B------:R-:W-:Y:S02]  /*15530*/  IADD3.X R29, R31, UR7, R38.reuse, P2, P3 ;  /* 0x000000071f1d7c10 */ /* 0x100fe400097e6426 */
[----:B------:R-:W-:Y:S02]  /*15540*/  IADD3.X R27, R27, UR7, R38, P0, P1 ;  /* 0x000000071b1b7c10 */ /* 0x000fe400087e2426 */
[----:B------:R-:W-:-:S05]  /*15550*/  IADD3.X R31, R31, UR7, RZ, P6, !PT ;  /* 0x000000071f1f7c10 */ /* 0x000fca000b7fe4ff */
[----:B------:R-:W-:Y:S05]  /*15560*/  @!P5 BRA `(.L_x_32) ;  /* 0x000000d800f4d947 */ /* 0x000fea0003800000 */
[----:B------:R-:W-:Y:S01]  /*15570*/  ULDC.64 UR6, c[0x0][0x5b8] ;  /* 0x00016e0000067ab9 */ /* 0x000fe20000000a00 */
[----:B------:R-:W-:Y:S01]  /*15580*/  BSSY B1, `(.L_x_33) ;  /* 0x0000013000017945 */ /* 0x000fe20003800000 */
[----:B------:R-:W-:Y:S01]  /*15590*/  IMAD.U32 R38, RZ, RZ, UR6 ;  /* 0x00000006ff267e24 */ /* 0x000fe2000f8e00ff */
[----:B------:R-:W-:-:S03]  /*155a0*/  UIMAD UR6, UR11, UR6, URZ ;  /* 0x000000060b0672a4 */ /* 0x000fc6000f8e023f */
[----:B------:R-:W-:Y:S01]  /*155b0*/  IMAD.WIDE.U32 R32, R38, UR9, R32 ;  /* 0x0000000926207c25 */ /* 0x000fe2000f8e0020 */
[----:B------:R-:W-:-:S03]  /*155c0*/  UIMAD UR6, UR9, UR7, UR6 ;  /* 0x00000007090672a4 */ /* 0x000fc6000f8e0206 */
[----:B------:R-:W-:Y:S01]  /*155d0*/  IMAD.MOV.U32 R38, RZ, RZ, R32 ;  /* 0x000000ffff267224 */ /* 0x000fe200078e0020 */
[----:B------:R-:W-:Y:S02]  /*155e0*/  ULDC.64 UR8, c[0x0][0x5a8] ;  /* 0x00016a0000087ab9 */ /* 0x000fe40000000a00 */
[----:B------:R-:W-:Y:S01]  /*155f0*/  VIADD R39, R33, UR6 ;  /* 0x0000000621277c36 */ /* 0x000fe20008000000 */
[----:B------:R-:W-:Y:S02]  /*15600*/  ULDC.64 UR6, c[0x0][0x5b0] ;  /* 0x00016c0000067ab9 */ /* 0x000fe40000000a00 */
[----:B------:R-:W-:Y:S02]  /*15610*/  IMAD R40, R37, UR6, RZ ;  /* 0x0000000625287c24 */ /* 0x000fe4000f8e02ff */
[----:B------:R-:W-:-:S04]  /*15620*/  IMAD.WIDE.U32 R32, R35, UR6, R38 ;  /* 0x0000000623207c25 */ /* 0x000fc8000f8e0026 */
[----:B------:R-:W-:Y:S01]  /*15630*/  IMAD R40, R35, UR7, R40 ;  /* 0x0000000723287c24 */ /* 0x000fe2000f8e0228 */
[----:B------:R-:W-:-:S04]  /*15640*/  IADD3 R32, P0, R32, UR8, RZ ;  /* 0x0000000820207c10 */ /* 0x000fc8000ff1e0ff */
[--C-:B------:R-:W-:Y:S02]  /*15650*/  IADD3.X R33, R33, UR9, R40.reuse, P0, !PT ;  /* 0x0000000921217c10 */ /* 0x100fe400087fe428 */
[----:B------:R-:W-:Y:S02]  /*15660*/  ISETP.GE.AND P0, PT, R34, 0x1, PT ;  /* 0x000000012200780c */ /* 0x000fe40003f06270 */
[----:B------:R-:W-:Y:S02]  /*15670*/  PRMT R40, RZ, 0x7610, R40 ;  /* 0x00007610ff287816 */ /* 0x000fe40000000028 */
[----:B------:R-:W-:-:S13]  /*15680*/  ISETP.LT.OR P1, PT, R0, 0x1, !P0 ;  /* 0x000000010000780c */ /* 0x000fda0004721670 */
[----:B------:R-:W-:Y:S05]  /*15690*/  @P1 BRA `(.L_x_34) ;  /* 0x0000000000041947 */ /* 0x000fea0003800000 */
[----:B------:R0:W5:Y:S02]  /*156a0*/  LDG.E.U8 R40, desc[UR14][R32.64] ;  /* 0x0000000e20287981 */ /* 0x000164000c1e1100 */
.L_x_34:
[----:B------:R-:W-:Y:S05]  /*156b0*/  BSYNC B1 ;  /* 0x0000000000017941 */ /* 0x000fea0003800000 */
.L_x_33:
[----:B-----5:R-:W-:Y:S01]  /*156c0*/  LOP3.LUT R40, R40, 0xff, RZ, 0xc0, !PT ;  /* 0x000000ff28287812 */ /* 0x020fe200078ec0ff */
[----:B------:R-:W-:Y:S03]  /*156d0*/  BSSY B1, `(.L_x_35) ;  /* 0x000000b000017945 */ /* 0x000fe60003800000 */
[----:B------:R-:W-:-:S05]  /*156e0*/  F2FP.F16.E4M3.UNPACK_B R40, R40 ;  /* 0x00000028ff28723e */ /* 0x000fca00020006ff */
[----:B------:R-:W-:-:S05]  /*156f0*/  HADD2.F32 R40, -RZ, R40.H0_H0 ;  /* 0x20000028ff287230 */ /* 0x000fca0000004100 */
[----:B------:R-:W-:-:S04]  /*15700*/  FMUL R40, R40, UR21 ;  /* 0x0000001528287c20 */ /* 0x000fc80008400000 */
[----:B------:R-:W-:-:S05]  /*15710*/  FFMA R2, R2, UR20, R40 ;  /* 0x0000001402027c23 */ /* 0x000fca0008000028 */
[----:B------:R-:W-:-:S05]  /*15720*/  F2FP.SATFINITE.E4M3.F32.PACK_AB_MERGE_C R2, RZ, R2, RZ ;  /* 0x00000002ff02723e */ /* 0x000fca00048070ff */
[----:B------:R1:W-:Y:S01]  /*15730*/  @!P1 STG.E.U8 desc[UR14][R24.64], R2 ;  /* 0x0000000218009986 */ /* 0x0003e2000c10110e */
[----:B------:R-:W-:Y:S02]  /*15740*/  ISETP.LT.OR P1, PT, R0, 0x2, !P0 ;  /* 0x000000020000780c */ /* 0x000fe40004721670 */
[----:B-1----:R-:W-:-:S11]  /*15750*/  PRMT R2, RZ, 0x7610, R2 ;  /* 0x00007610ff027816 */ /* 0x002fd60000000002 */
[----:B------:R-:W-:Y:S05]  /*15760*/  @P1 BRA `(.L_x_36) ;  /* 0x0000000000041947 */ /* 0x000fea0003800000 */
[----:B------:R1:W5:Y:S02]  /*15770*/  LDG.E.U8 R2, desc[UR14][R32.64+0x1] ;  /* 0x0000010e20027981 */ /* 0x000364000c1e1100 */
.L_x_36:
[----:B------:R-:W-:Y:S05]  /*15780*/  BSYNC B1 ;  /* 0x0000000000017941 */ /* 0x000fea0003800000 */
.L_x_35:
        /* <DEDUP_REMOVED lines=8> */
[----:B------:R-:W-:-:S05]  /*15810*/  IADD3 R2, P1, R35, 0x8, RZ ;  /* 0x0000000823027810 */ /* 0x000fca0007f3e0ff */
[----:B---3--:R-:W-:-:S04]  /*15820*/  IMAD.X R3, RZ, RZ, R37, P1 ;  /* 0x000000ffff037224 */ /* 0x008fc800008e0625 */
[----:B------:R-:W-:-:S04]  /*15830*/  IMAD R3, R3, UR6, RZ ;  /* 0x0000000603037c24 */ /* 0x000fc8000f8e02ff */
[C---:B------:R-:W-:Y:S02]  /*15840*/  IMAD R40, R2.reuse, UR7, R3 ;  /* 0x0000000702287c24 */ /* 0x040fe4000f8e0203 */
[----:B------:R-:W-:-:S03]  /*15850*/  IMAD.WIDE.U32 R2, R2, UR6, R38 ;  /* 0x0000000602027c25 */ /* 0x000fc6000f8e0026 */
[----:B------:R-:W-:-:S04]  /*15860*/  IADD3 R2, P1, R2, UR8, RZ ;  /* 0x0000000802027c10 */ /* 0x000fc8000ff3e0ff */
[--C-:B------:R-:W-:Y:S02]  /*15870*/  IADD3.X R3, R3, UR9, R40.reuse, P1, !PT ;  /* 0x0000000903037c10 */ /* 0x100fe40008ffe428 */
[----:B------:R-:W-:Y:S02]  /*15880*/  ISETP.GE.AND P1, PT, R34, 0x9, PT ;  /* 0x000000092200780c */ /* 0x000fe40003f26270 */
[----:B------:R-:W-:Y:S02]  /*15890*/  PRMT R40, RZ, 0x7610, R40 ;  /* 0x00007610ff287816 */ /* 0x000fe40000000028 */
[----:B------:R-:W-:-:S13]  /*158a0*/  ISETP.LT.OR P2, PT, R0, 0x1, !P1 ;  /* 0x000000010000780c */ /* 0x000fda0004f41670 */
[----:B------:R-:W-:Y:S05]  /*158b0*/  @P2 BRA `(.L_x_38) ;  /* 0x0000000000042947 */ /* 0x000fea0003800000 */
[----:B------:R3:W5:Y:S02]  /*158c0*/  LDG.E.U8 R40, desc[UR14][R2.64] ;  /* 0x0000000e02287981 */ /* 0x000764000c1e1100 */
.L_x_38:
[----:B------:R-:W-:Y:S05]  /*158d0*/  BSYNC B1 ;  /* 0x0000000000017941 */ /* 0x000fea0003800000 */
.L_x_37:
        /* <DEDUP_REMOVED lines=9> */
[----:B----4-:R-:W-:-:S11]  /*15970*/  PRMT R4, RZ, 0x7610, R4 ;  /* 0x00007610ff047816 */ /* 0x010fd60000000004 */
[----:B------:R-:W-:Y:S05]  /*15980*/  @P2 BRA `(.L_x_40) ;  /* 0x0000000000042947 */ /* 0x000fea0003800000 */
[----:B------:R4:W5:Y:S02]  /*15990*/  LDG.E.U8 R4, desc[UR14][R2.64+0x1] ;  /* 0x0000010e02047981 */ /* 0x000964000c1e1100 */
.L_x_40:
[----:B------:R-:W-:Y:S05]  /*159a0*/  BSYNC B1 ;  /* 0x0000000000017941 */ /* 0x000fea0003800000 */
.L_x_39:
[----:B-----5:R-:W-:Y:S01]  /*159b0*/  LOP3.LUT R4, R4, 0xff, RZ, 0xc0, !PT ;  /* 0x000000ff04047812 */ /* 0x020fe200078ec0ff */
[----:B------:R-:W-:Y:S01]  /*159c0*/  BSSY B1, `(.L_x_41) ;  /* 0x000000b000017945 */ /* 0x000fe20003800000 */
[----:B------:R-:W-:Y:S02]  /*159d0*/  ISETP.LT.OR P3, PT, R0, 0x9, !P0 ;  /* 0x000000090000780c */ /* 0x000fe40004761670 */
[----:B------:R-:W-:-:S05]  /*159e0*/  F2FP.F16.E4M3.UNPACK_B R4, R4 ;  /* 0x00000004ff04723e */ /* 0x000fca00020006ff */
[----:B------:R-:W-:-:S05]  /*159f0*/  HADD2.F32 R4, -RZ, R4.H0_H0 ;  /* 0x20000004ff047230 */ /* 0x000fca0000004100 */
[----:B------:R-:W-:-:S04]  /*15a00*/  FMUL R4, R4, UR21 ;  /* 0x0000001504047c20 */ /* 0x000fc80008400000 */
[--C-:B------:R-:W-:Y:S01]  /*15a10*/  FFMA R5, R5, UR20, R4.reuse ;  /* 0x0000001405057c23 */ /* 0x100fe20008000004 */
[----:B------:R-:W-:-:S04]  /*15a20*/  PRMT R4, RZ, 0x7610, R4 ;  /* 0x00007610ff047816 */ /* 0x000fc80000000004 */
[----:B------:R-:W-:-:S05]  /*15a30*/  F2FP.SATFINITE.E4M3.F32.PACK_AB_MERGE_C R5, RZ, R5, RZ ;  /* 0x00000005ff05723e */ /* 0x000fca00048070ff */
[----:B------:R0:W-:Y:S01]  /*15a40*/  @!P2 STG.E.U8 desc[UR14][R26.64+0x1], R5 ;  /* 0x000001051a00a986 */ /* 0x0001e2000c10110e */
[----:B------:R-:W-:Y:S05]  /*15a50*/  @P3 BRA `(.L_x_42) ;  /* 0x0000000000043947 */ /* 0x000fea0003800000 */
[----:B------:R0:W5:Y:S02]  /*15a60*/  LDG.E.U8 R4, desc[UR14][R32.64+0x8] ;  /* 0x0000080e20047981 */ /* 0x000164000c1e1100 */
.L_x_42:
[----:B------:R-:W-:Y:S05]  /*15a70*/  BSYNC B1 ;  /* 0x0000000000017941 */ /* 0x000fea0003800000 */
.L_x_41:
        /* <DEDUP_REMOVED lines=12> */
.L_x_44:
[----:B------:R-:W-:Y:S05]  /*15b40*/  BSYNC B1 ;  /* 0x0000000000017941 */ /* 0x000fea0003800000 */
.L_x_43:
        /* <DEDUP_REMOVED lines=12> */
.L_x_46:
[----:B------:R-:W-:Y:S05]  /*15c10*/  BSYNC B1 ;  /* 0x0000000000017941 */ /* 0x000fea0003800000 */
.L_x_45:
        /* <DEDUP_REMOVED lines=12> */
.L_x_48:
[----:B------:R-:W-:Y:S05]  /*15ce0*/  BSYNC B1 ;  /* 0x0000000000017941 */ /* 0x000fea0003800000 */
.L_x_47:
        /* <DEDUP_REMOVED lines=12> */
.L_x_50:
[----:B------:R-:W-:Y:S05]  /*15db0*/  BSYNC B1 ;  /* 0x0000000000017941 */ /* 0x000fea0003800000 */
.L_x_49:
        /* <DEDUP_REMOVED lines=12> */
.L_x_52:
[----:B------:R-:W-:Y:S05]  /*15e80*/  BSYNC B1 ;  /* 0x0000000000017941 */ /* 0x000fea0003800000 */
.L_x_51:
        /* <DEDUP_REMOVED lines=12> */
.L_x_54:
[----:B------:R-:W-:Y:S05]  /*15f50*/  BSYNC B1 ;  /* 0x0000000000017941 */ /* 0x000fea0003800000 */
.L_x_53:
        /* <DEDUP_REMOVED lines=12> */
.L_x_56:
[----:B------:R-:W-:Y:S05]  /*16020*/  BSYNC B1 ;  /* 0x0000000000017941 */ /* 0x000fea0003800000 */
.L_x_55:
        /* <DEDUP_REMOVED lines=12> */
.L_x_58:
[----:B------:R-:W-:Y:S05]  /*160f0*/  BSYNC B1 ;  /* 0x0000000000017941 */ /* 0x000fea0003800000 */
.L_x_57:
        /* <DEDUP_REMOVED lines=12> */
.L_x_60:
[----:B------:R-:W-:Y:S05]  /*161c0*/  BSYNC B1 ;  /* 0x0000000000017941 */ /* 0x000fea0003800000 */
.L_x_59:
        /* <DEDUP_REMOVED lines=12> */
.L_x_62:
[----:B------:R-:W-:Y:S05]  /*16290*/  BSYNC B1 ;  /* 0x0000000000017941 */ /* 0x000fea0003800000 */
.L_x_61:
        /* <DEDUP_REMOVED lines=12> */
.L_x_64:
[----:B------:R-:W-:Y:S05]  /*16360*/  BSYNC B1 ;  /* 0x0000000000017941 */ /* 0x000fea0003800000 */
.L_x_63:
        /* <DEDUP_REMOVED lines=12> */
.L_x_66:
[----:B------:R-:W-:Y:S05]  /*16430*/  BSYNC B1 ;  /* 0x0000000000017941 */ /* 0x000fea0003800000 */
.L_x_65:
        /* <DEDUP_REMOVED lines=12> */
.L_x_68:
[----:B------:R-:W-:Y:S05]  /*16500*/  BSYNC B1 ;  /* 0x0000000000017941 */ /* 0x000fea0003800000 */
.L_x_67:
        /* <DEDUP_REMOVED lines=12> */
.L_x_70:
[----:B------:R-:W-:Y:S05]  /*165d0*/  BSYNC B1 ;  /* 0x0000000000017941 */ /* 0x000fea0003800000 */
.L_x_69:
        /* <DEDUP_REMOVED lines=12> */
.L_x_72:
[----:B------:R-:W-:Y:S05]  /*166a0*/  BSYNC B1 ;  /* 0x0000000000017941 */ /* 0x000fea0003800000 */
.L_x_71:
        /* <DEDUP_REMOVED lines=12> */
.L_x_74:
[----:B------:R-:W-:Y:S05]  /*16770*/  BSYNC B1 ;  /* 0x0000000000017941 */ /* 0x000fea0003800000 */
.L_x_73:
        /* <DEDUP_REMOVED lines=12> */
.L_x_76:
[----:B------:R-:W-:Y:S05]  /*16840*/  BSYNC B1 ;  /* 0x0000000000017941 */ /* 0x000fea0003800000 */
.L_x_75:
        /* <DEDUP_REMOVED lines=12> */
.L_x_78:
[----:B------:R-:W-:Y:S05]  /*16910*/  BSYNC B1 ;  /* 0x0000000000017941 */ /* 0x000fea0003800000 */
.L_x_77:
        /* <DEDUP_REMOVED lines=12> */
.L_x_80:
[----:B------:R-:W-:Y:S05]  /*169e0*/  BSYNC B1 ;  /* 0x0000000000017941 */ /* 0x000fea0003800000 */
.L_x_79:
        /* <DEDUP_REMOVED lines=12> */
.L_x_82:
[----:B------:R-:W-:Y:S05]  /*16ab0*/  BSYNC B1 ;  /* 0x0000000000017941 */ /* 0x000fea0003800000 */
.L_x_81:
        /* <DEDUP_REMOVED lines=12> */
.L_x_84:
[----:B------:R-:W-:Y:S05]  /*16b80*/  BSYNC B1 ;  /* 0x0000000000017941 */ /* 0x000fea0003800000 */
.L_x_83:
        /* <DEDUP_REMOVED lines=12> */
.L_x_86:
[----:B------:R-:W-:Y:S05]  /*16c50*/  BSYNC B1 ;  /* 0x0000000000017941 */ /* 0x000fea0003800000 */
.L_x_85:
        /* <DEDUP_REMOVED lines=12> */
.L_x_88:
[----:B------:R-:W-:Y:S05]  /*16d20*/  BSYNC B1 ;  /* 0x0000000000017941 */ /* 0x000fea0003800000 */
.L_x_87:
        /* <DEDUP_REMOVED lines=12> */
.L_x_90:
[----:B------:R-:W-:Y:S05]  /*16df0*/  BSYNC B1 ;  /* 0x0000000000017941 */ /* 0x000fea0003800000 */
.L_x_89:
        /* <DEDUP_REMOVED lines=12> */
.L_x_92:
[----:B------:R-:W-:Y:S05]  /*16ec0*/  BSYNC B1 ;  /* 0x0000000000017941 */ /* 0x000fea0003800000 */
.L_x_91:
        /* <DEDUP_REMOVED lines=12> */
.L_x_94:
[----:B------:R-:W-:Y:S05]  /*16f90*/  BSYNC B1 ;  /* 0x0000000000017941 */ /* 0x000fea0003800000 */
.L_x_93:
        /* <DEDUP_REMOVED lines=12> */
.L_x_96:
[----:B------:R-:W-:Y:S05]  /*17060*/  BSYNC B1 ;  /* 0x0000000000017941 */ /* 0x000fea0003800000 */
.L_x_95:
        /* <DEDUP_REMOVED lines=12> */
.L_x_98:
[----:B------:R-:W-:Y:S05]  /*17130*/  BSYNC B1 ;  /* 0x0000000000017941 */ /* 0x000fea0003800000 */
.L_x_97:
        /* <DEDUP_REMOVED lines=12> */
.L_x_100:
[----:B------:R-:W-:Y:S05]  /*17200*/  BSYNC B1 ;  /* 0x0000000000017941 */ /* 0x000fea0003800000 */
.L_x_99:
        /* <DEDUP_REMOVED lines=12> */
.L_x_102:
[----:B------:R-:W-:Y:S05]  /*172d0*/  BSYNC B1 ;  /* 0x0000000000017941 */ /* 0x000fea0003800000 */
.L_x_101:
        /* <DEDUP_REMOVED lines=12> */
.L_x_104:
[----:B------:R-:W-:Y:S05]  /*173a0*/  BSYNC B1 ;  /* 0x0000000000017941 */ /* 0x000fea0003800000 */
.L_x_103:
        /* <DEDUP_REMOVED lines=12> */
.L_x_106:
[----:B------:R-:W-:Y:S05]  /*17470*/  BSYNC B1 ;  /* 0x0000000000017941 */ /* 0x000fea0003800000 */
.L_x_105:
        /* <DEDUP_REMOVED lines=12> */
.L_x_108:
[----:B------:R-:W-:Y:S05]  /*17540*/  BSYNC B1 ;  /* 0x0000000000017941 */ /* 0x000fea0003800000 */
.L_x_107:
        /* <DEDUP_REMOVED lines=12> */
.L_x_110:
[----:B------:R-:W-:Y:S05]  /*17610*/  BSYNC B1 ;  /* 0x0000000000017941 */ /* 0x000fea0003800000 */
.L_x_109:
        /* <DEDUP_REMOVED lines=12> */
.L_x_112:
[----:B------:R-:W-:Y:S05]  /*176e0*/  BSYNC B1 ;  /* 0x0000000000017941 */ /* 0x000fea0003800000 */
.L_x_111:
        /* <DEDUP_REMOVED lines=12> */
.L_x_114:
[----:B------:R-:W-:Y:S05]  /*177b0*/  BSYNC B1 ;  /* 0x0000000000017941 */ /* 0x000fea0003800000 */
.L_x_113:
[----:B-----5:R-:W-:Y:S01]  /*177c0*/  LOP3.LUT R4, R4, 0xff, RZ, 0xc0, !PT ;  /* 0x000000ff04047812 */ /* 0x020fe200078ec0ff */
[----:B------:R-:W-:Y:S01]  /*177d0*/  BSSY B1, `(.L_x_115) ;  /* 0x000000b000017945 */ /* 0x000fe20003800000 */
[----:B------:R-:W-:Y:S02]  /*177e0*/  ISETP.LT.OR P2, PT, R0, 0x52, !P0 ;  /* 0x000000520000780c */ /* 0x000fe40004741670 */
[----:B------:R-:W-:-:S05]  /*177f0*/  F2FP.F16.E4M3.UNPACK_B R4, R4 ;  /* 0x00000004ff04723e */ /* 0x000fca00020006ff */
[----:B------:R-:W-:-:S05]  /*17800*/  HADD2.F32 R4, -RZ, R4.H0_H0 ;  /* 0x20000004ff047230 */ /* 0x000fca0000004100 */
[----:B------:R-:W-:-:S04]  /*17810*/  FMUL R4, R4, UR21 ;  /* 0x0000001504047c20 */ /* 0x000fc80008400000 */
[----:B------:R-:W-:-:S05]  /*17820*/  FFMA R4, R170, UR20, R4 ;  /* 0x00000014aa047c23 */ /* 0x000fca0008000004 */
[----:B0-----:R-:W-:Y:S02]  /*17830*/  F2FP.SATFINITE.E4M3.F32.PACK_AB_MERGE_C R5, RZ, R4, RZ ;  /* 0x00000004ff05723e */ /* 0x001fe400048070ff */
[----:B------:R-:W-:-:S03]  /*17840*/  PRMT R4, RZ, 0x7610, R4 ;  /* 0x00007610ff047816 */ /* 0x000fc60000000004 */
[----:B------:R0:W-:Y:S01]  /*17850*/  @!P3 STG.E.U8 desc[UR14][R24.64+0x50], R5 ;  /* 0x000050051800b986 */ /* 0x0001e2000c10110e */
[----:B------:R-:W-:Y:S05]  /*17860*/  @P2 BRA `(.L_x_116) ;  /* 0x0000000000042947 */ /* 0x000fea0003800000 */
[----:B------:R0:W5:Y:S02]  /*17870*/  LDG.E.U8 R4, desc[UR14][R32.64+0x51] ;  /* 0x0000510e20047981 */ /* 0x000164000c1e1100 */
.L_x_116:
[----:B------:R-:W-:Y:S05]  /*17880*/  BSYNC B1 ;  /* 0x0000000000017941 */ /* 0x000fea0003800000 */
.L_x_115:
        /* <DEDUP_REMOVED lines=12> */
.L_x_118:
[----:B------:R-:W-:Y:S05]  /*17950*/  BSYNC B1 ;  /* 0x0000000000017941 */ /* 0x000fea0003800000 */
.L_x_117:
        /* <DEDUP_REMOVED lines=12> */
.L_x_120:
[----:B------:R-:W-:Y:S05]  /*17a20*/  BSYNC B1 ;  /* 0x0000000000017941 */ /* 0x000fea0003800000 */
.L_x_119:
        /* <DEDUP_REMOVED lines=12> */
.L_x_122:
[----:B------:R-:W-:Y:S05]  /*17af0*/  BSYNC B1 ;  /* 0x0000000000017941 */ /* 0x000fea0003800000 */
.L_x_121:
[----:B-----5:R-:W-:Y:S01]  /*17b00*/  LOP3.LUT R4, R4, 0xff, RZ, 0xc0, !PT ;  /* 0x000000ff04047812 */ /* 0x020fe200078ec0ff */
[----:B------:R-:W-:Y:S01]  /*17b10*/  BSSY B1, `(.L_x_123) ;  /* 0x000000b000017945 */ /* 0x000fe20003800000 */
[----:B------:R-:W-:Y:S02]  /*17b20*/  ISETP.LT.OR P2, PT, R0, 0x5a, !P0 ;  /* 0x0000005a0000780c */ /* 0x000fe40004741670 */
[----:B------:R-:W-:-:S05]  /*17b30*/  F2FP.F16.E4M3.UNPACK_B R4, R4 ;  /* 0x00000004ff04723e */ /* 0x000fca00020006ff */
[----:B------:R-:W-:-:S05]  /*17b40*/  HADD2.F32 R4, -RZ, R4.H0_H0 ;  /* 0x20000004ff047230 */ /* 0x000fca0000004100 */
[----:B0-----:R-:W-:Y:S01]  /*17b50*/  FMUL R5, R4, UR21 ;  /* 0x0000001504057c20 */ /* 0x001fe20008400000 */
[----:B------:R-:W-:-:S03]  /*17b60*/  PRMT R4, RZ, 0x7610, R4 ;  /* 0x00007610ff047816 */ /* 0x000fc60000000004 */
[----:B------:R-:W-:-:S05]  /*17b70*/  FFMA R5, R174, UR20, R5 ;  /* 0x00000014ae057c23 */ /* 0x000fca0008000005 */
[----:B------:R-:W-:-:S05]  /*17b80*/  F2FP.SATFINITE.E4M3.F32.PACK_AB_MERGE_C R5, RZ, R5, RZ ;  /* 0x00000005ff05723e */ /* 0x000fca00048070ff */
[----:B------:R0:W-:Y:S01]  /*17b90*/  @!P3 STG.E.U8 desc[UR14][R24.64+0x58], R5 ;  /* 0x000058051800b986 */ /* 0x0001e2000c10110e */
[----:B------:R-:W-:Y:S05]  /*17ba0*/  @P2 BRA `(.L_x_124) ;  /* 0x0000000000042947 */ /* 0x000fea0003800000 */
[----:B------:R0:W5:Y:S02]  /*17bb0*/  LDG.E.U8 R4, desc[UR14][R32.64+0x59] ;  /* 0x0000590e20047981 */ /* 0x000164000c1e1100 */
.L_x_124:
[----:B------:R-:W-:Y:S05]  /*17bc0*/  BSYNC B1 ;  /* 0x0000000000017941 */ /* 0x000fea0003800000 */
.L_x_123:
        /* <DEDUP_REMOVED lines=12> */
.L_x_126:
[----:B------:R-:W-:Y:S05]  /*17c90*/  BSYNC B1 ;  /* 0x0000000000017941 */ /* 0x000fea0003800000 */
.L_x_125:
        /* <DEDUP_REMOVED lines=12> */
.L_x_128:
[----:B------:R-:W-:Y:S05]  /*17d60*/  BSYNC B1 ;  /* 0x0000000000017941 */ /* 0x000fea0003800000 */
.L_x_127:
        /* <DEDUP_REMOVED lines=12> */
.L_x_130:
[----:B------:R-:W-:Y:S05]  /*17e30*/  BSYNC B1 ;  /* 0x0000000000017941 */ /* 0x000fea0003800000 */
.L_x_129:
        /* <DEDUP_REMOVED lines=12> */
.L_x_132:
[----:B------:R-:W-:Y:S05]  /*17f00*/  BSYNC B1 ;  /* 0x0000000000017941 */ /* 0x000fea0003800000 */
.L_x_131:
        /* <DEDUP_REMOVED lines=12> */
.L_x_134:
[----:B------:R-:W-:Y:S05]  /*17fd0*/  BSYNC B1 ;  /* 0x0000000000017941 */ /* 0x000fea0003800000 */
.L_x_133:
        /* <DEDUP_REMOVED lines=12> */
.L_x_136:
[----:B------:R-:W-:Y:S05]  /*180a0*/  BSYNC B1 ;  /* 0x0000000000017941 */ /* 0x000fea0003800000 */
.L_x_135:
        /* <DEDUP_REMOVED lines=12> */
.L_x_138:
[----:B------:R-:W-:Y:S05]  /*18170*/  BSYNC B1 ;  /* 0x0000000000017941 */ /* 0x000fea0003800000 */
.L_x_137:
        /* <DEDUP_REMOVED lines=12> */
.L_x_140:
[----:B------:R-:W-:Y:S05]  /*18240*/  BSYNC B1 ;  /* 0x0000000000017941 */ /* 0x000fea0003800000 */
.L_x_139:
        /* <DEDUP_REMOVED lines=12> */
.L_x_142:
[----:B------:R-:W-:Y:S05]  /*18310*/  BSYNC B1 ;  /* 0x0000000000017941 */ /* 0x000fea0003800000 */
.L_x_141:
        /* <DEDUP_REMOVED lines=12> */
.L_x_144:
[----:B------:R-:W-:Y:S05]  /*183e0*/  BSYNC B1 ;  /* 0x0000000000017941 */ /* 0x000fea0003800000 */
.L_x_143:
        /* <DEDUP_REMOVED lines=12> */
.L_x_146:
[----:B------:R-:W-:Y:S05]  /*184b0*/  BSYNC B1 ;  /* 0x0000000000017941 */ /* 0x000fea0003800000 */
.L_x_145:
        /* <DEDUP_REMOVED lines=12> */
.L_x_148:
[----:B------:R-:W-:Y:S05]  /*18580*/  BSYNC B1 ;  /* 0x0000000000017941 */ /* 0x000fea0003800000 */
.L_x_147:
        /* <DEDUP_REMOVED lines=12> */
.L_x_150:
[----:B------:R-:W-:Y:S05]  /*18650*/  BSYNC B1 ;  /* 0x0000000000017941 */ /* 0x000fea0003800000 */
.L_x_149:
        /* <DEDUP_REMOVED lines=12> */
.L_x_152:
[----:B------:R-:W-:Y:S05]  /*18720*/  BSYNC B1 ;  /* 0x0000000000017941 */ /* 0x000fea0003800000 */
.L_x_151:
        /* <DEDUP_REMOVED lines=12> */
.L_x_154:
[----:B------:R-:W-:Y:S05]  /*187f0*/  BSYNC B1 ;  /* 0x0000000000017941 */ /* 0x000fea0003800000 */
.L_x_153:
        /* <DEDUP_REMOVED lines=12> */
.L_x_156:
[----:B------:R-:W-:Y:S05]  /*188c0*/  BSYNC B1 ;  /* 0x0000000000017941 */ /* 0x000fea0003800000 */
.L_x_155:
        /* <DEDUP_REMOVED lines=12> */
.L_x_158:
[----:B------:R-:W-:Y:S05]  /*18990*/  BSYNC B1 ;  /* 0x0000000000017941 */ /* 0x000fea0003800000 */
.L_x_157:
        /* <DEDUP_REMOVED lines=12> */
.L_x_160:
[----:B------:R-:W-:Y:S05]  /*18a60*/  BSYNC B1 ;  /* 0x0000000000017941 */ /* 0x000fea0003800000 */
.L_x_159:
        /* <DEDUP_REMOVED lines=12> */
.L_x_162:
[----:B------:R-:W-:Y:S05]  /*18b30*/  BSYNC B1 ;  /* 0x0000000000017941 */ /* 0x000fea0003800000 */
.L_x_161:
        /* <DEDUP_REMOVED lines=12> */
.L_x_164:
[----:B------:R-:W-:Y:S05]  /*18c00*/  BSYNC B1 ;  /* 0x0000000000017941 */ /* 0x000fea0003800000 */
.L_x_163:
        /* <DEDUP_REMOVED lines=12> */
.L_x_166:
[----:B------:R-:W-:Y:S05]  /*18cd0*/  BSYNC B1 ;  /* 0x0000000000017941 */ /* 0x000fea0003800000 */
.L_x_165:
        /* <DEDUP_REMOVED lines=12> */
.L_x_168:
[----:B------:R-:W-:Y:S05]  /*18da0*/  BSYNC B1 ;  /* 0x0000000000017941 */ /* 0x000fea0003800000 */
.L_x_167:
        /* <DEDUP_REMOVED lines=12> */
.L_x_170:
[----:B------:R-:W-:Y:S05]  /*18e70*/  BSYNC B1 ;  /* 0x0000000000017941 */ /* 0x000fea0003800000 */
.L_x_169:
        /* <DEDUP_REMOVED lines=12> */
.L_x_172:
[----:B------:R-:W-:Y:S05]  /*18f40*/  BSYNC B1 ;  /* 0x0000000000017941 */ /* 0x000fea0003800000 */
.L_x_171:
        /* <DEDUP_REMOVED lines=12> */
.L_x_174:
[----:B------:R-:W-:Y:S05]  /*19010*/  BSYNC B1 ;  /* 0x0000000000017941 */ /* 0x000fea0003800000 */
.L_x_173:
        /* <DEDUP_REMOVED lines=12> */
.L_x_176:
[----:B------:R-:W-:Y:S05]  /*190e0*/  BSYNC B1 ;  /* 0x0000000000017941 */ /* 0x000fea0003800000 */
.L_x_175:
        /* <DEDUP_REMOVED lines=12> */
.L_x_178:
[----:B------:R-:W-:Y:S05]  /*191b0*/  BSYNC B1 ;  /* 0x0000000000017941 */ /* 0x000fea0003800000 */
.L_x_177:
        /* <DEDUP_REMOVED lines=12> */
.L_x_180:
[----:B------:R-:W-:Y:S05]  /*19280*/  BSYNC B1 ;  /* 0x0000000000017941 */ /* 0x000fea0003800000 */
.L_x_179:
        /* <DEDUP_REMOVED lines=12> */
.L_x_182:
[----:B------:R-:W-:Y:S05]  /*19350*/  BSYNC B1 ;  /* 0x0000000000017941 */ /* 0x000fea0003800000 */
.L_x_181:
        /* <DEDUP_REMOVED lines=12> */
.L_x_184:
[----:B------:R-:W-:Y:S05]  /*19420*/  BSYNC B1 ;  /* 0x0000000000017941 */ /* 0x000fea0003800000 */
.L_x_183:
        /* <DEDUP_REMOVED lines=12> */
.L_x_186:
[----:B------:R-:W-:Y:S05]  /*194f0*/  BSYNC B1 ;  /* 0x0000000000017941 */ /* 0x000fea0003800000 */
.L_x_185:
        /* <DEDUP_REMOVED lines=12> */
.L_x_188:
[----:B------:R-:W-:Y:S05]  /*195c0*/  BSYNC B1 ;  /* 0x0000000000017941 */ /* 0x000fea0003800000 */
.L_x_187:
        /* <DEDUP_REMOVED lines=12> */
.L_x_190:
[----:B------:R-:W-:Y:S05]  /*19690*/  BSYNC B1 ;  /* 0x0000000000017941 */ /* 0x000fea0003800000 */
.L_x_189:
        /* <DEDUP_REMOVED lines=12> */
.L_x_192:
[----:B------:R-:W-:Y:S05]  /*19760*/  BSYNC B1 ;  /* 0x0000000000017941 */ /* 0x000fea0003800000 */
.L_x_191:
        /* <DEDUP_REMOVED lines=12> */
.L_x_194:
[----:B------:R-:W-:Y:S05]  /*19830*/  BSYNC B1 ;  /* 0x0000000000017941 */ /* 0x000fea0003800000 */
.L_x_193:
        /* <DEDUP_REMOVED lines=12> */
.L_x_196:
[----:B------:R-:W-:Y:S05]  /*19900*/  BSYNC B1 ;  /* 0x0000000000017941 */ /* 0x000fea0003800000 */
.L_x_195:
        /* <DEDUP_REMOVED lines=12> */
.L_x_198:
[----:B------:R-:W-:Y:S05]  /*199d0*/  BSYNC B1 ;  /* 0x0000000000017941 */ /* 0x000fea0003800000 */
.L_x_197:
        /* <DEDUP_REMOVED lines=12> */
.L_x_200:
[----:B------:R-:W-:Y:S05]  /*19aa0*/  BSYNC B1 ;  /* 0x0000000000017941 */ /* 0x000fea0003800000 */
.L_x_199:
        /* <DEDUP_REMOVED lines=12> */
.L_x_202:
[----:B------:R-:W-:Y:S05]  /*19b70*/  BSYNC B1 ;  /* 0x0000000000017941 */ /* 0x000fea0003800000 */
.L_x_201:
        /* <DEDUP_REMOVED lines=12> */
.L_x_204:
[----:B------:R-:W-:Y:S05]  /*19c40*/  BSYNC B1 ;  /* 0x0000000000017941 */ /* 0x000fea0003800000 */
.L_x_203:
        /* <DEDUP_REMOVED lines=12> */
.L_x_206:
[----:B------:R-:W-:Y:S05]  /*19d10*/  BSYNC B1 ;  /* 0x0000000000017941 */ /* 0x000fea0003800000 */
.L_x_205:
        /* <DEDUP_REMOVED lines=12> */
.L_x_208:
[----:B------:R-:W-:Y:S05]  /*19de0*/  BSYNC B1 ;  /* 0x0000000000017941 */ /* 0x000fea0003800000 */
.L_x_207:
        /* <DEDUP_REMOVED lines=12> */
.L_x_210:
[----:B------:R-:W-:Y:S05]  /*19eb0*/  BSYNC B1 ;  /* 0x0000000000017941 */ /* 0x000fea0003800000 */
.L_x_209:
        /* <DEDUP_REMOVED lines=12> */
.L_x_212:
[----:B------:R-:W-:Y:S05]  /*19f80*/  BSYNC B1 ;  /* 0x0000000000017941 */ /* 0x000fea0003800000 */
.L_x_211:
        /* <DEDUP_REMOVED lines=12> */
.L_x_214:
[----:B------:R-:W-:Y:S05]  /*1a050*/  BSYNC B1 ;  /* 0x0000000000017941 */ /* 0x000fea0003800000 */
.L_x_213:
        /* <DEDUP_REMOVED lines=12> */
.L_x_216:
[----:B------:R-:W-:Y:S05]  /*1a120*/  BSYNC B1 ;  /* 0x0000000000017941 */ /* 0x000fea0003800000 */
.L_x_215:
        /* <DEDUP_REMOVED lines=12> */
.L_x_218:
[----:B------:R-:W-:Y:S05]  /*1a1f0*/  BSYNC B1 ;  /* 0x0000000000017941 */ /* 0x000fea0003800000 */
.L_x_217:
        /* <DEDUP_REMOVED lines=12> */
.L_x_220:
[----:B------:R-:W-:Y:S05]  /*1a2c0*/  BSYNC B1 ;  /* 0x0000000000017941 */ /* 0x000fea0003800000 */
.L_x_219:
        /* <DEDUP_REMOVED lines=12> */
.L_x_222:
[----:B------:R-:W-:Y:S05]  /*1a390*/  BSYNC B1 ;  /* 0x0000000000017941 */ /* 0x000fea0003800000 */
.L_x_221:
        /* <DEDUP_REMOVED lines=12> */
.L_x_224:
[----:B------:R-:W-:Y:S05]  /*1a460*/  BSYNC B1 ;  /* 0x0000000000017941 */ /* 0x000fea0003800000 */
.L_x_223:
        /* <DEDUP_REMOVED lines=12> */
.L_x_226:
[----:B------:R-:W-:Y:S05]  /*1a530*/  BSYNC B1 ;  /* 0x0000000000017941 */ /* 0x000fea0003800000 */
.L_x_225:
        /* <DEDUP_REMOVED lines=12> */
.L_x_228:
[----:B------:R-:W-:Y:S05]  /*1a600*/  BSYNC B1 ;  /* 0x0000000000017941 */ /* 0x000fea0003800000 */
.L_x_227:
        /* <DEDUP_REMOVED lines=12> */
.L_x_230:
[----:B------:R-:W-:Y:S05]  /*1a6d0*/  BSYNC B1 ;  /* 0x0000000000017941 */ /* 0x000fea0003800000 */
.L_x_229:
        /* <DEDUP_REMOVED lines=12> */
.L_x_232:
[----:B------:R-:W-:Y:S05]  /*1a7a0*/  BSYNC B1 ;  /* 0x0000000000017941 */ /* 0x000fea0003800000 */
.L_x_231:
        /* <DEDUP_REMOVED lines=12> */
.L_x_234:
[----:B------:R-:W-:Y:S05]  /*1a870*/  BSYNC B1 ;  /* 0x0000000000017941 */ /* 0x000fea0003800000 */
.L_x_233:
        /* <DEDUP_REMOVED lines=12> */
.L_x_236:
[----:B------:R-:W-:Y:S05]  /*1a940*/  BSYNC B1 ;  /* 0x0000000000017941 */ /* 0x000fea0003800000 */
.L_x_235:
        /* <DEDUP_REMOVED lines=12> */
.L_x_238:
[----:B------:R-:W-:Y:S05]  /*1aa10*/  BSYNC B1 ;  /* 0x0000000000017941 */ /* 0x000fea0003800000 */
.L_x_237:
        /* <DEDUP_REMOVED lines=12> */
.L_x_240:
[----:B------:R-:W-:Y:S05]  /*1aae0*/  BSYNC B1 ;  /* 0x0000000000017941 */ /* 0x000fea0003800000 */
.L_x_239:
        /* <DEDUP_REMOVED lines=12> */
.L_x_242:
[----:B------:R-:W-:Y:S05]  /*1abb0*/  BSYNC B1 ;  /* 0x0000000000017941 */ /* 0x000fea0003800000 */
.L_x_241:
        /* <DEDUP_REMOVED lines=12> */
.L_x_244:
[----:B------:R-:W-:Y:S05]  /*1ac80*/  BSYNC B1 ;  /* 0x0000000000017941 */ /* 0x000fea0003800000 */
.L_x_243:
        /* <DEDUP_REMOVED lines=12> */
.L_x_246:
[----:B------:R-:W-:Y:S05]  /*1ad50*/  BSYNC B1 ;  /* 0x0000000000017941 */ /* 0x000fea0003800000 */
.L_x_245:
        /* <DEDUP_REMOVED lines=12> */
.L_x_248:
[----:B------:R-:W-:Y:S05]  /*1ae20*/  BSYNC B1 ;  /* 0x0000000000017941 */ /* 0x000fea0003800000 */
.L_x_247:
        /* <DEDUP_REMOVED lines=12> */
.L_x_250:
[----:B------:R-:W-:Y:S05]  /*1aef0*/  BSYNC B1 ;  /* 0x0000000000017941 */ /* 0x000fea0003800000 */
.L_x_249:
[----:B0-----:R-:W2:Y:S01]  /*1af00*/  LDL.LU R5, [R1+0x200] ;  /* 0x0002000001057983 */ /* 0x001ea20000300800 */
[----:B-----5:R-:W-:Y:S01]  /*1af10*/  LOP3.LUT R4, R4, 0xff, RZ, 0xc0, !PT ;  /* 0x000000ff04047812 */ /* 0x020fe200078ec0ff */
[----:B------:R-:W-:Y:S01]  /*1af20*/  BSSY B1, `(.L_x_251) ;  /* 0x000000b000017945 */ /* 0x000fe20003800000 */
[----:B------:R-:W-:Y:S02]  /*1af30*/  ISETP.LT.OR P2, PT, R0, 0xda, !P0 ;  /* 0x000000da0000780c */ /* 0x000fe40004741670 */
[----:B------:R-:W-:-:S05]  /*1af40*/  F2FP.F16.E4M3.UNPACK_B R4, R4 ;  /* 0x00000004ff04723e */ /* 0x000fca00020006ff */
[----:B------:R-:W-:-:S05]  /*1af50*/  HADD2.F32 R4, -RZ, R4.H0_H0 ;  /* 0x20000004ff047230 */ /* 0x000fca0000004100 */
[----:B------:R-:W-:-:S04]  /*1af60*/  FMUL R4, R4, UR21 ;  /* 0x0000001504047c20 */ /* 0x000fc80008400000 */
[----:B--2---:R-:W-:-:S05]  /*1af70*/  FFMA R4, R5, UR20, R4 ;  /* 0x0000001405047c23 */ /* 0x004fca0008000004 */
[----:B------:R-:W-:Y:S02]  /*1af80*/  F2FP.SATFINITE.E4M3.F32.PACK_AB_MERGE_C R5, RZ, R4, RZ ;  /* 0x00000004ff05723e */ /* 0x000fe400048070ff */
[----:B------:R-:W-:-:S03]  /*1af90*/  PRMT R4, RZ, 0x7610, R4 ;  /* 0x00007610ff047816 */ /* 0x000fc60000000004 */
[----:B------:R0:W-:Y:S01]  /*1afa0*/  @!P3 STG.E.U8 desc[UR14][R24.64+0xd8], R5 ;  /* 0x0000d8051800b986 */ /* 0x0001e2000c10110e */
[----:B------:R-:W-:Y:S05]  /*1afb0*/  @P2 BRA `(.L_x_252) ;  /* 0x0000000000042947 */ /* 0x000fea0003800000 */
[----:B------:R2:W5:Y:S02]  /*1afc0*/  LDG.E.U8 R4, desc[UR14][R32.64+0xd9] ;  /* 0x0000d90e20047981 */ /* 0x000564000c1e1100 */
.L_x_252:
[----:B------:R-:W-:Y:S05]  /*1afd0*/  BSYNC B1 ;  /* 0x0000000000017941 */ /* 0x000fea0003800000 */
.L_x_251:
[----:B0-----:R-:W3:Y:S01]  /*1afe0*/  LDL.LU R5, [R1+0x204] ;  /* 0x0002040001057983 */ /* 0x001ee20000300800 */
[----:B-----5:R-:W-:Y:S01]  /*1aff0*/  LOP3.LUT R4, R4, 0xff, RZ, 0xc0, !PT ;  /* 0x000000ff04047812 */ /* 0x020fe200078ec0ff */
[----:B------:R-:W-:Y:S01]  /*1b000*/  BSSY B1, `(.L_x_253) ;  /* 0x000000b000017945 */ /* 0x000fe20003800000 */
[----:B------:R-:W-:Y:S02]  /*1b010*/  ISETP.LT.OR P3, PT, R0, 0xd9, !P1 ;  /* 0x000000d90000780c */ /* 0x000fe40004f61670 */
[----:B------:R-:W-:-:S05]  /*1b020*/  F2FP.F16.E4M3.UNPACK_B R4, R4 ;  /* 0x00000004ff04723e */ /* 0x000fca00020006ff */
[----:B------:R-:W-:-:S05]  /*1b030*/  HADD2.F32 R4, -RZ, R4.H0_H0 ;  /* 0x20000004ff047230 */ /* 0x000fca0000004100 */
[----:B------:R-:W-:-:S04]  /*1b040*/  FMUL R4, R4, UR21 ;  /* 0x0000001504047c20 */ /* 0x000fc80008400000 */
[----:B---3--:R-:W-:-:S05]  /*1b050*/  FFMA R4, R5, UR20, R4 ;  /* 0x0000001405047c23 */ /* 0x008fca0008000004 */
[----:B------:R-:W-:Y:S02]  /*1b060*/  F2FP.SATFINITE.E4M3.F32.PACK_AB_MERGE_C R5, RZ, R4, RZ ;  /* 0x00000004ff05723e */ /* 0x000fe400048070ff */
[----:B------:R-:W-:-:S03]  /*1b070*/  PRMT R4, RZ, 0x7610, R4 ;  /* 0x00007610ff047816 */ /* 0x000fc60000000004 */
[----:B------:R0:W-:Y:S01]  /*1b080*/  @!P2 STG.E.U8 desc[UR14][R24.64+0xd9], R5 ;  /* 0x0000d9051800a986 */ /* 0x0001e2000c10110e */
[----:B------:R-:W-:Y:S05]  /*1b090*/  @P3 BRA `(.L_x_254) ;  /* 0x0000000000043947 */ /* 0x000fea0003800000 */
[----:B------:R3:W5:Y:S02]  /*1b0a0*/  LDG.E.U8 R4, desc[UR14][R2.64+0xd8] ;  /* 0x0000d80e02047981 */ /* 0x000764000c1e1100 */
.L_x_254:
[----:B------:R-:W-:Y:S05]  /*1b0b0*/  BSYNC B1 ;  /* 0x0000000000017941 */ /* 0x000fea0003800000 */
.L_x_253:
        /* <DEDUP_REMOVED lines=13> */
.L_x_256:
[----:B------:R-:W-:Y:S05]  /*1b190*/  BSYNC B1 ;  /* 0x0000000000017941 */ /* 0x000fea0003800000 */
.L_x_255:
        /* <DEDUP_REMOVED lines=13> */
.L_x_258:
[----:B------:R-:W-:Y:S05]  /*1b270*/  BSYNC B1 ;  /* 0x0000000000017941 */ /* 0x000fea0003800000 */
.L_x_257:
        /* <DEDUP_REMOVED lines=13> */
.L_x_260:
[----:B------:R-:W-:Y:S05]  /*1b350*/  BSYNC B1 ;  /* 0x0000000000017941 */ /* 0x000fea0003800000 */
.L_x_259:
        /* <DEDUP_REMOVED lines=13> */
.L_x_262:
[----:B------:R-:W-:Y:S05]  /*1b430*/  BSYNC B1 ;  /* 0x0000000000017941 */ /* 0x000fea0003800000 */
.L_x_261:
        /* <DEDUP_REMOVED lines=13> */
.L_x_264:
[----:B------:R-:W-:Y:S05]  /*1b510*/  BSYNC B1 ;  /* 0x0000000000017941 */ /* 0x000fea0003800000 */
.L_x_263:
        /* <DEDUP_REMOVED lines=13> */
.L_x_266:
[----:B------:R-:W-:Y:S05]  /*1b5f0*/  BSYNC B1 ;  /* 0x0000000000017941 */ /* 0x000fea0003800000 */
.L_x_265:
        /* <DEDUP_REMOVED lines=13> */
.L_x_268:
[----:B------:R-:W-:Y:S05]  /*1b6d0*/  BSYNC B1 ;  /* 0x0000000000017941 */ /* 0x000fea0003800000 */
.L_x_267:
        /* <DEDUP_REMOVED lines=13> */
.L_x_270:
[----:B------:R-:W-:Y:S05]  /*1b7b0*/  BSYNC B1 ;  /* 0x0000000000017941 */ /* 0x000fea0003800000 */
.L_x_269:
        /* <DEDUP_REMOVED lines=13> */
.L_x_272:
[----:B------:R-:W-:Y:S05]  /*1b890*/  BSYNC B1 ;  /* 0x0000000000017941 */ /* 0x000fea0003800000 */
.L_x_271:
        /* <DEDUP_REMOVED lines=13> */
.L_x_274:
[----:B------:R-:W-:Y:S05]  /*1b970*/  BSYNC B1 ;  /* 0x0000000000017941 */ /* 0x000fea0003800000 */
.L_x_273:
        /* <DEDUP_REMOVED lines=13> */
.L_x_276:
[----:B------:R-:W-:Y:S05]  /*1ba50*/  BSYNC B1 ;  /* 0x0000000000017941 */ /* 0x000fea0003800000 */
.L_x_275:
        /* <DEDUP_REMOVED lines=13> */
.L_x_278:
[----:B------:R-:W-:Y:S05]  /*1bb30*/  BSYNC B1 ;  /* 0x0000000000017941 */ /* 0x000fea0003800000 */
.L_x_277:
        /* <DEDUP_REMOVED lines=13> */
.L_x_280:
[----:B------:R-:W-:Y:S05]  /*1bc10*/  BSYNC B1 ;  /* 0x0000000000017941 */ /* 0x000fea0003800000 */
.L_x_279:
        /* <DEDUP_REMOVED lines=13> */
.L_x_282:
[----:B------:R-:W-:Y:S05]  /*1bcf0*/  BSYNC B1 ;  /* 0x0000000000017941 */ /* 0x000fea0003800000 */
.L_x_281:
        /* <DEDUP_REMOVED lines=13> */
.L_x_284:
[----:B------:R-:W-:Y:S05]  /*1bdd0*/  BSYNC B1 ;  /* 0x0000000000017941 */ /* 0x000fea0003800000 */
.L_x_283:
        /* <DEDUP_REMOVED lines=13> */
.L_x_286:
[----:B------:R-:W-:Y:S05]  /*1beb0*/  BSYNC B1 ;  /* 0x0000000000017941 */ /* 0x000fea0003800000 */
.L_x_285:
        /* <DEDUP_REMOVED lines=13> */
.L_x_288:
[----:B------:R-:W-:Y:S05]  /*1bf90*/  BSYNC B1 ;  /* 0x0000000000017941 */ /* 0x000fea0003800000 */
.L_x_287:
[----:B------:R-:W2:Y:S01]  /*1bfa0*/  LDL.LU R7, [R1+0x24c] ;  /* 0x00024c0001077983 */ /* 0x000ea20000300800 */
[----:B-----5:R-:W-:Y:S01]  /*1bfb0*/  LOP3.LUT R4, R4, 0xff, RZ, 0xc0, !PT ;  /* 0x000000ff04047812 */ /* 0x020fe200078ec0ff */
[----:B------:R-:W-:Y:S01]  /*1bfc0*/  BSSY B1, `(.L_x_289) ;  /* 0x0000013000017945 */ /* 0x000fe20003800000 */
[----:B0-----:R-:W-:Y:S02]  /*1bfd0*/  IADD3 R5, P0, R35, 0x80, RZ ;  /* 0x0000008023057810 */ /* 0x001fe40007f1e0ff */
[----:B------:R-:W-:-:S03]  /*1bfe0*/  F2FP.F16.E4M3.UNPACK_B R4, R4 ;  /* 0x00000004ff04723e */ /* 0x000fc600020006ff */
[----:B--234-:R-:W-:Y:S01]  /*1bff0*/  IMAD.X R2, RZ, RZ, R37, P0 ;  /* 0x000000ffff027224 */ /* 0x01cfe200000e0625 */
[----:B------:R-:W-:Y:S01]  /*1c000*/  ISETP.GE.AND P0, PT, R34, 0x81, PT ;  /* 0x000000812200780c */ /* 0x000fe20003f06270 */
[----:B------:R-:W-:Y:S02]  /*1c010*/  HADD2.F32 R4, -RZ, R4.H0_H0 ;  /* 0x20000004ff047230 */ /* 0x000fe40000004100 */
[----:B------:R-:W-:Y:S01]  /*1c020*/  IMAD R6, R2, UR6, RZ ;  /* 0x0000000602067c24 */ /* 0x000fe2000f8e02ff */
[----:B------:R-:W-:Y:S01]  /*1c030*/  ISETP.LT.OR P3, PT, R0, 0x1, !P0 ;  /* 0x000000010000780c */ /* 0x000fe20004761670 */
[----:B------:R-:W-:-:S04]  /*1c040*/  IMAD.WIDE.U32 R2, R5, UR6, R38 ;  /* 0x0000000605027c25 */ /* 0x000fc8000f8e0026 */
[----:B------:R-:W-:Y:S01]  /*1c050*/  FMUL R4, R4, UR21 ;  /* 0x0000001504047c20 */ /* 0x000fe20008400000 */
[----:B------:R-:W-:Y:S01]  /*1c060*/  IMAD R5, R5, UR7, R6 ;  /* 0x0000000705057c24 */ /* 0x000fe2000f8e0206 */
[----:B------:R-:W-:-:S04]  /*1c070*/  IADD3 R2, P2, R2, UR8, RZ ;  /* 0x0000000802027c10 */ /* 0x000fc8000ff5e0ff */
[----:B------:R-:W-:Y:S01]  /*1c080*/  IADD3.X R3, R3, UR9, R5, P2, !PT ;  /* 0x0000000903037c10 */ /* 0x000fe200097fe405 */
[----:B------:R-:W-:-:S05]  /*1c090*/  FFMA R4, R7, UR20, R4 ;  /* 0x0000001407047c23 */ /* 0x000fca0008000004 */
[----:B------:R-:W-:Y:S02]  /*1c0a0*/  F2FP.SATFINITE.E4M3.F32.PACK_AB_MERGE_C R7, RZ, R4, RZ ;  /* 0x00000004ff07723e */ /* 0x000fe400048070ff */
[----:B------:R-:W-:-:S03]  /*1c0b0*/  PRMT R4, RZ, 0x7610, R4 ;  /* 0x00007610ff047816 */ /* 0x000fc60000000004 */
[----:B------:R0:W-:Y:S01]  /*1c0c0*/  @!P1 STG.E.U8 desc[UR14][R26.64+0xf9], R7 ;  /* 0x0000f9071a009986 */ /* 0x0001e2000c10110e */
[----:B------:R-:W-:Y:S05]  /*1c0d0*/  @P3 BRA `(.L_x_290) ;  /* 0x0000000000043947 */ /* 0x000fea0003800000 */
[----:B------:R2:W5:Y:S02]  /*1c0e0*/  LDG.E.U8 R4, desc[UR14][R2.64] ;  /* 0x0000000e02047981 */ /* 0x000564000c1e1100 */
.L_x_290:
[----:B------:R-:W-:Y:S05]  /*1c0f0*/  BSYNC B1 ;  /* 0x0000000000017941 */ /* 0x000fea0003800000 */
.L_x_289:
[----:B------:R-:W3:Y:S01]  /*1c100*/  LDL.LU R5, [R1+0x250] ;  /* 0x0002500001057983 */ /* 0x000ee20000300800 */
        /* <DEDUP_REMOVED lines=12> */
.L_x_292:
[----:B------:R-:W-:Y:S05]  /*1c1d0*/  BSYNC B1 ;  /* 0x0000000000017941 */ /* 0x000fea0003800000 */
.L_x_291:
[----:B---3--:R-:W3:Y:S01]  /*1c1e0*/  LDL.LU R5, [R1+0x254] ;  /* 0x0002540001057983 */ /* 0x008ee20000300800 */
[----:B-----5:R-:W-:Y:S01]  /*1c1f0*/  LOP3.LUT R4, R4, 0xff, RZ, 0xc0, !PT ;  /* 0x000000ff04047812 */ /* 0x020fe200078ec0ff */
[----:B------:R-:W-:Y:S01]  /*1c200*/  BSSY B1, `(.L_x_293) ;  /* 0x0000013000017945 */ /* 0x000fe20003800000 */
[----:B------:R-:W-:Y:S02]  /*1c210*/  IADD3 R35, P1, R35, 0x88, RZ ;  /* 0x0000008823237810 */ /* 0x000fe40007f3e0ff */
[----:B------:R-:W-:Y:S02]  /*1c220*/  F2FP.F16.E4M3.UNPACK_B R4, R4 ;  /* 0x00000004ff04723e */ /* 0x000fe400020006ff */
[----:B------:R-:W-:Y:S01]  /*1c230*/  PRMT R6, RZ, 0x7610, R6 ;  /* 0x00007610ff067816 */ /* 0x000fe20000000006 */
[----:B------:R-:W-:Y:S01]  /*1c240*/  IMAD.X R36, RZ, RZ, R37, P1 ;  /* 0x000000ffff247224 */ /* 0x000fe200008e0625 */
[----:B------:R-:W-:Y:S01]  /*1c250*/  ISETP.GE.AND P1, PT, R34, 0x89, PT ;  /* 0x000000892200780c */ /* 0x000fe20003f26270 */
[----:B------:R-:W-:-:S02]  /*1c260*/  HADD2.F32 R4, -RZ, R4.H0_H0 ;  /* 0x20000004ff047230 */ /* 0x000fc40000004100 */
[----:B------:R-:W-:Y:S01]  /*1c270*/  IMAD R36, R36, UR6, RZ ;  /* 0x0000000624247c24 */ /* 0x000fe2000f8e02ff */
[----:B------:R-:W-:Y:S01]  /*1c280*/  ISETP.LT.OR P5, PT, R0, 0x1, !P1 ;  /* 0x000000010000780c */ /* 0x000fe20004fa1670 */
[----:B------:R-:W-:-:S04]  /*1c290*/  IMAD.WIDE.U32 R38, R35, UR6, R38 ;  /* 0x0000000623267c25 */ /* 0x000fc8000f8e0026 */
[----:B------:R-:W-:Y:S01]  /*1c2a0*/  FMUL R4, R4, UR21 ;  /* 0x0000001504047c20 */ /* 0x000fe20008400000 */
[----:B------:R-:W-:-:S03]  /*1c2b0*/  IMAD R35, R35, UR7, R36 ;  /* 0x0000000723237c24 */ /* 0x000fc6000f8e0224 */
[----:B---3--:R-:W-:Y:S01]  /*1c2c0*/  FFMA R5, R5, UR20, R4 ;  /* 0x0000001405057c23 */ /* 0x008fe20008000004 */
[----:B------:R-:W-:-:S04]  /*1c2d0*/  IADD3 R4, P3, R38, UR8, RZ ;  /* 0x0000000826047c10 */ /* 0x000fc8000ff7e0ff */
[----:B0-----:R-:W-:Y:S02]  /*1c2e0*/  F2FP.SATFINITE.E4M3.F32.PACK_AB_MERGE_C R7, RZ, R5, RZ ;  /* 0x00000005ff07723e */ /* 0x001fe400048070ff */
[----:B------:R-:W-:-:S03]  /*1c2f0*/  IADD3.X R5, R39, UR9, R35, P3, !PT ;  /* 0x0000000927057c10 */ /* 0x000fc60009ffe423 */
[----:B------:R0:W-:Y:S01]  /*1c300*/  @!P2 STG.E.U8 desc[UR14][R30.64+0x1], R7 ;  /* 0x000001071e00a986 */ /* 0x0001e2000c10110e */
[----:B------:R-:W-:Y:S05]  /*1c310*/  @P5 BRA `(.L_x_294) ;  /* 0x0000000000045947 */ /* 0x000fea0003800000 */
[----:B------:R3:W5:Y:S02]  /*1c320*/  LDG.E.U8 R6, desc[UR14][R4.64] ;  /* 0x0000000e04067981 */ /* 0x000764000c1e1100 */
.L_x_294:
[----:B------:R-:W-:Y:S05]  /*1c330*/  BSYNC B1 ;  /* 0x0000000000017941 */ /* 0x000fea0003800000 */
.L_x_293:
        /* <DEDUP_REMOVED lines=13> */
.L_x_296:
[----:B------:R-:W-:Y:S05]  /*1c410*/  BSYNC B1 ;  /* 0x0000000000017941 */ /* 0x000fea0003800000 */
.L_x_295:
        /* <DEDUP_REMOVED lines=13> */
.L_x_298:
[----:B------:R-:W-:Y:S05]  /*1c4f0*/  BSYNC B1 ;  /* 0x0000000000017941 */ /* 0x000fea0003800000 */
.L_x_297:
        /* <DEDUP_REMOVED lines=13> */
.L_x_300:
[----:B------:R-:W-:Y:S05]  /*1c5d0*/  BSYNC B1 ;  /* 0x0000000000017941 */ /* 0x000fea0003800000 */
.L_x_299:
        /* <DEDUP_REMOVED lines=13> */
.L_x_302:
[----:B------:R-:W-:Y:S05]  /*1c6b0*/  BSYNC B1 ;  /* 0x0000000000017941 */ /* 0x000fea0003800000 */
.L_x_301:
        /* <DEDUP_REMOVED lines=13> */
.L_x_304:
[----:B------:R-:W-:Y:S05]  /*1c790*/  BSYNC B1 ;  /* 0x0000000000017941 */ /* 0x000fea0003800000 */
.L_x_303:
        /* <DEDUP_REMOVED lines=13> */
.L_x_306:
[----:B------:R-:W-:Y:S05]  /*1c870*/  BSYNC B1 ;  /* 0x0000000000017941 */ /* 0x000fea0003800000 */
.L_x_305:
        /* <DEDUP_REMOVED lines=13> */
.L_x_308:
[----:B------:R-:W-:Y:S05]  /*1c950*/  BSYNC B1 ;  /* 0x0000000000017941 */ /* 0x000fea0003800000 */
.L_x_307:
        /* <DEDUP_REMOVED lines=13> */
.L_x_310:
[----:B------:R-:W-:Y:S05]  /*1ca30*/  BSYNC B1 ;  /* 0x0000000000017941 */ /* 0x000fea0003800000 */
.L_x_309:
        /* <DEDUP_REMOVED lines=13> */
.L_x_312:
[----:B------:R-:W-:Y:S05]  /*1cb10*/  BSYNC B1 ;  /* 0x0000000000017941 */ /* 0x000fea0003800000 */
.L_x_311:
        /* <DEDUP_REMOVED lines=13> */
.L_x_314:
[----:B------:R-:W-:Y:S05]  /*1cbf0*/  BSYNC B1 ;  /* 0x0000000000017941 */ /* 0x000fea0003800000 */
.L_x_313:
        /* <DEDUP_REMOVED lines=13> */
.L_x_316:
[----:B------:R-:W-:Y:S05]  /*1ccd0*/  BSYNC B1 ;  /* 0x0000000000017941 */ /* 0x000fea0003800000 */
.L_x_315:
        /* <DEDUP_REMOVED lines=13> */
.L_x_318:
[----:B------:R-:W-:Y:S05]  /*1cdb0*/  BSYNC B1 ;  /* 0x0000000000017941 */ /* 0x000fea0003800000 */
.L_x_317:
        /* <DEDUP_REMOVED lines=13> */
.L_x_320:
[----:B------:R-:W-:Y:S05]  /*1ce90*/  BSYNC B1 ;  /* 0x0000000000017941 */ /* 0x000fea0003800000 */
.L_x_319:
        /* <DEDUP_REMOVED lines=13> */
.L_x_322:
[----:B------:R-:W-:Y:S05]  /*1cf70*/  BSYNC B1 ;  /* 0x0000000000017941 */ /* 0x000fea0003800000 */
.L_x_321:
        /* <DEDUP_REMOVED lines=13> */
.L_x_324:
[----:B------:R-:W-:Y:S05]  /*1d050*/  BSYNC B1 ;  /* 0x0000000000017941 */ /* 0x000fea0003800000 */
.L_x_323:
        /* <DEDUP_REMOVED lines=13> */
.L_x_326:
[----:B------:R-:W-:Y:S05]  /*1d130*/  BSYNC B1 ;  /* 0x0000000000017941 */ /* 0x000fea0003800000 */
.L_x_325:
        /* <DEDUP_REMOVED lines=13> */
.L_x_328:
[----:B------:R-:W-:Y:S05]  /*1d210*/  BSYNC B1 ;  /* 0x0000000000017941 */ /* 0x000fea0003800000 */
.L_x_327:
        /* <DEDUP_REMOVED lines=13> */
.L_x_330:
[----:B------:R-:W-:Y:S05]  /*1d2f0*/  BSYNC B1 ;  /* 0x0000000000017941 */ /* 0x000fea0003800000 */
.L_x_329:
        /* <DEDUP_REMOVED lines=13> */
.L_x_332:
[----:B------:R-:W-:Y:S05]  /*1d3d0*/  BSYNC B1 ;  /* 0x0000000000017941 */ /* 0x000fea0003800000 */
.L_x_331:
        /* <DEDUP_REMOVED lines=13> */
.L_x_334:
[----:B------:R-:W-:Y:S05]  /*1d4b0*/  BSYNC B1 ;  /* 0x0000000000017941 */ /* 0x000fea0003800000 */
.L_x_333:
        /* <DEDUP_REMOVED lines=13> */
.L_x_336:
[----:B------:R-:W-:Y:S05]  /*1d590*/  BSYNC B1 ;  /* 0x0000000000017941 */ /* 0x000fea0003800000 */
.L_x_335:
        /* <DEDUP_REMOVED lines=13> */
.L_x_338:
[----:B------:R-:W-:Y:S05]  /*1d670*/  BSYNC B1 ;  /* 0x0000000000017941 */ /* 0x000fea0003800000 */
.L_x_337:
        /* <DEDUP_REMOVED lines=13> */
.L_x_340:
[----:B------:R-:W-:Y:S05]  /*1d750*/  BSYNC B1 ;  /* 0x0000000000017941 */ /* 0x000fea0003800000 */
.L_x_339:
        /* <DEDUP_REMOVED lines=13> */
.L_x_342:
[----:B------:R-:W-:Y:S05]  /*1d830*/  BSYNC B1 ;  /* 0x0000000000017941 */ /* 0x000fea0003800000 */
.L_x_341:
        /* <DEDUP_REMOVED lines=13> */
.L_x_344:
[----:B------:R-:W-:Y:S05]  /*1d910*/  BSYNC B1 ;  /* 0x0000000000017941 */ /* 0x000fea0003800000 */
.L_x_343:
        /* <DEDUP_REMOVED lines=13> */
.L_x_346:
[----:B------:R-:W-:Y:S05]  /*1d9f0*/  BSYNC B1 ;  /* 0x0000000000017941 */ /* 0x000fea0003800000 */
.L_x_345:
        /* <DEDUP_REMOVED lines=13> */
.L_x_348:
[----:B------:R-:W-:Y:S05]  /*1dad0*/  BSYNC B1 ;  /* 0x0000000000017941 */ /* 0x000fea0003800000 */
.L_x_347:
        /* <DEDUP_REMOVED lines=13> */
.L_x_350:
[----:B------:R-:W-:Y:S05]  /*1dbb0*/  BSYNC B1 ;  /* 0x0000000000017941 */ /* 0x000fea0003800000 */
.L_x_349:
        /* <DEDUP_REMOVED lines=13> */
.L_x_352:
[----:B------:R-:W-:Y:S05]  /*1dc90*/  BSYNC B1 ;  /* 0x0000000000017941 */ /* 0x000fea0003800000 */
.L_x_351:
        /* <DEDUP_REMOVED lines=13> */
.L_x_354:
[----:B------:R-:W-:Y:S05]  /*1dd70*/  BSYNC B1 ;  /* 0x0000000000017941 */ /* 0x000fea0003800000 */
.L_x_353:
        /* <DEDUP_REMOVED lines=13> */
.L_x_356:
[----:B------:R-:W-:Y:S05]  /*1de50*/  BSYNC B1 ;  /* 0x0000000000017941 */ /* 0x000fea0003800000 */
.L_x_355:
        /* <DEDUP_REMOVED lines=13> */
.L_x_358:
[----:B------:R-:W-:Y:S05]  /*1df30*/  BSYNC B1 ;  /* 0x0000000000017941 */ /* 0x000fea0003800000 */
.L_x_357:
        /* <DEDUP_REMOVED lines=13> */
.L_x_360:
[----:B------:R-:W-:Y:S05]  /*1e010*/  BSYNC B1 ;  /* 0x0000000000017941 */ /* 0x000fea0003800000 */
.L_x_359:
        /* <DEDUP_REMOVED lines=13> */
.L_x_362:
[----:B------:R-:W-:Y:S05]  /*1e0f0*/  BSYNC B1 ;  /* 0x0000000000017941 */ /* 0x000fea0003800000 */
.L_x_361:
        /* <DEDUP_REMOVED lines=13> */
.L_x_364:
[----:B------:R-:W-:Y:S05]  /*1e1d0*/  BSYNC B1 ;  /* 0x0000000000017941 */ /* 0x000fea0003800000 */
.L_x_363:
        /* <DEDUP_REMOVED lines=13> */
.L_x_366:
[----:B------:R-:W-:Y:S05]  /*1e2b0*/  BSYNC B1 ;  /* 0x0000000000017941 */ /* 0x000fea0003800000 */
.L_x_365:
        /* <DEDUP_REMOVED lines=13> */
.L_x_368:
[----:B------:R-:W-:Y:S05]  /*1e390*/  BSYNC B1 ;  /* 0x0000000000017941 */ /* 0x000fea0003800000 */
.L_x_367:
        /* <DEDUP_REMOVED lines=13> */
.L_x_370:
[----:B------:R-:W-:Y:S05]  /*1e470*/  BSYNC B1 ;  /* 0x0000000000017941 */ /* 0x000fea0003800000 */
.L_x_369:
        /* <DEDUP_REMOVED lines=13> */
.L_x_372:
[----:B------:R-:W-:Y:S05]  /*1e550*/  BSYNC B1 ;  /* 0x0000000000017941 */ /* 0x000fea0003800000 */
.L_x_371:
        /* <DEDUP_REMOVED lines=13> */
.L_x_374:
[----:B------:R-:W-:Y:S05]  /*1e630*/  BSYNC B1 ;  /* 0x0000000000017941 */ /* 0x000fea0003800000 */
.L_x_373:
        /* <DEDUP_REMOVED lines=13> */
.L_x_376:
[----:B------:R-:W-:Y:S05]  /*1e710*/  BSYNC B1 ;  /* 0x0000000000017941 */ /* 0x000fea0003800000 */
.L_x_375:
        /* <DEDUP_REMOVED lines=13> */
.L_x_378:
[----:B------:R-:W-:Y:S05]  /*1e7f0*/  BSYNC B1 ;  /* 0x0000000000017941 */ /* 0x000fea0003800000 */
.L_x_377:
        /* <DEDUP_REMOVED lines=13> */
.L_x_380:
[----:B------:R-:W-:Y:S05]  /*1e8d0*/  BSYNC B1 ;  /* 0x0000000000017941 */ /* 0x000fea0003800000 */
.L_x_379:
        /* <DEDUP_REMOVED lines=13> */
.L_x_382:
[----:B------:R-:W-:Y:S05]  /*1e9b0*/  BSYNC B1 ;  /* 0x0000000000017941 */ /* 0x000fea0003800000 */
.L_x_381:
        /* <DEDUP_REMOVED lines=13> */
.L_x_384:
[----:B------:R-:W-:Y:S05]  /*1ea90*/  BSYNC B1 ;  /* 0x0000000000017941 */ /* 0x000fea0003800000 */
.L_x_383:
        /* <DEDUP_REMOVED lines=13> */
.L_x_386:
[----:B------:R-:W-:Y:S05]  /*1eb70*/  BSYNC B1 ;  /* 0x0000000000017941 */ /* 0x000fea0003800000 */
.L_x_385:
        /* <DEDUP_REMOVED lines=13> */
.L_x_388:
[----:B------:R-:W-:Y:S05]  /*1ec50*/  BSYNC B1 ;  /* 0x0000000000017941 */ /* 0x000fea0003800000 */
.L_x_387:
        /* <DEDUP_REMOVED lines=13> */
.L_x_390:
[----:B------:R-:W-:Y:S05]  /*1ed30*/  BSYNC B1 ;  /* 0x0000000000017941 */ /* 0x000fea0003800000 */
.L_x_389:
        /* <DEDUP_REMOVED lines=13> */
.L_x_392:
[----:B------:R-:W-:Y:S05]  /*1ee10*/  BSYNC B1 ;  /* 0x0000000000017941 */ /* 0x000fea0003800000 */
.L_x_391:
        /* <DEDUP_REMOVED lines=13> */
.L_x_394:
[----:B------:R-:W-:Y:S05]  /*1eef0*/  BSYNC B1 ;  /* 0x0000000000017941 */ /* 0x000fea0003800000 */
.L_x_393:
        /* <DEDUP_REMOVED lines=13> */
.L_x_396:
[----:B------:R-:W-:Y:S05]  /*1efd0*/  BSYNC B1 ;  /* 0x0000000000017941 */ /* 0x000fea0003800000 */
.L_x_395:
        /* <DEDUP_REMOVED lines=13> */
.L_x_398:
[----:B------:R-:W-:Y:S05]  /*1f0b0*/  BSYNC B1 ;  /* 0x0000000000017941 */ /* 0x000fea0003800000 */
.L_x_397:
        /* <DEDUP_REMOVED lines=13> */
.L_x_400:
[----:B------:R-:W-:Y:S05]  /*1f190*/  BSYNC B1 ;  /* 0x0000000000017941 */ /* 0x000fea0003800000 */
.L_x_399:
        /* <DEDUP_REMOVED lines=13> */
.L_x_402:
[----:B------:R-:W-:Y:S05]  /*1f270*/  BSYNC B1 ;  /* 0x0000000000017941 */ /* 0x000fea0003800000 */
.L_x_401:
        /* <DEDUP_REMOVED lines=13> */
.L_x_404:
[----:B------:R-:W-:Y:S05]  /*1f350*/  BSYNC B1 ;  /* 0x0000000000017941 */ /* 0x000fea0003800000 */
.L_x_403:
        /* <DEDUP_REMOVED lines=13> */
.L_x_406:
[----:B------:R-:W-:Y:S05]  /*1f430*/  BSYNC B1 ;  /* 0x0000000000017941 */ /* 0x000fea0003800000 */
.L_x_405:
        /* <DEDUP_REMOVED lines=13> */
.L_x_408:
[----:B------:R-:W-:Y:S05]  /*1f510*/  BSYNC B1 ;  /* 0x0000000000017941 */ /* 0x000fea0003800000 */
.L_x_407:
        /* <DEDUP_REMOVED lines=13> */
.L_x_410:
[----:B------:R-:W-:Y:S05]  /*1f5f0*/  BSYNC B1 ;  /* 0x0000000000017941 */ /* 0x000fea0003800000 */
.L_x_409:
        /* <DEDUP_REMOVED lines=13> */
.L_x_412:
[----:B------:R-:W-:Y:S05]  /*1f6d0*/  BSYNC B1 ;  /* 0x0000000000017941 */ /* 0x000fea0003800000 */
.L_x_411:
        /* <DEDUP_REMOVED lines=13> */
.L_x_414:
[----:B------:R-:W-:Y:S05]  /*1f7b0*/  BSYNC B1 ;  /* 0x0000000000017941 */ /* 0x000fea0003800000 */
.L_x_413:
        /* <DEDUP_REMOVED lines=13> */
.L_x_416:
[----:B------:R-:W-:Y:S05]  /*1f890*/  BSYNC B1 ;  /* 0x0000000000017941 */ /* 0x000fea0003800000 */
.L_x_415:
        /* <DEDUP_REMOVED lines=13> */
.L_x_418:
[----:B------:R-:W-:Y:S05]  /*1f970*/  BSYNC B1 ;  /* 0x0000000000017941 */ /* 0x000fea0003800000 */
.L_x_417:
        /* <DEDUP_REMOVED lines=13> */
.L_x_420:
[----:B------:R-:W-:Y:S05]  /*1fa50*/  BSYNC B1 ;  /* 0x0000000000017941 */ /* 0x000fea0003800000 */
.L_x_419:
        /* <DEDUP_REMOVED lines=13> */
.L_x_422:
[----:B------:R-:W-:Y:S05]  /*1fb30*/  BSYNC B1 ;  /* 0x0000000000017941 */ /* 0x000fea0003800000 */
.L_x_421:
        /* <DEDUP_REMOVED lines=13> */
.L_x_424:
[----:B------:R-:W-:Y:S05]  /*1fc10*/  BSYNC B1 ;  /* 0x0000000000017941 */ /* 0x000fea0003800000 */
.L_x_423:
        /* <DEDUP_REMOVED lines=13> */
.L_x_426:
[----:B------:R-:W-:Y:S05]  /*1fcf0*/  BSYNC B1 ;  /* 0x0000000000017941 */ /* 0x000fea0003800000 */
.L_x_425:
        /* <DEDUP_REMOVED lines=13> */
.L_x_428:
[----:B------:R-:W-:Y:S05]  /*1fdd0*/  BSYNC B1 ;  /* 0x0000000000017941 */ /* 0x000fea0003800000 */
.L_x_427:
        /* <DEDUP_REMOVED lines=13> */
.L_x_430:
[----:B------:R-:W-:Y:S05]  /*1feb0*/  BSYNC B1 ;  /* 0x0000000000017941 */ /* 0x000fea0003800000 */
.L_x_429:
        /* <DEDUP_REMOVED lines=13> */
.L_x_432:
[----:B------:R-:W-:Y:S05]  /*1ff90*/  BSYNC B1 ;  /* 0x0000000000017941 */ /* 0x000fea0003800000 */
.L_x_431:
        /* <DEDUP_REMOVED lines=13> */
.L_x_434:
[----:B------:R-:W-:Y:S05]  /*20070*/  BSYNC B1 ;  /* 0x0000000000017941 */ /* 0x000fea0003800000 */
.L_x_433:
        /* <DEDUP_REMOVED lines=13> */
.L_x_436:
[----:B------:R-:W-:Y:S05]  /*20150*/  BSYNC B1 ;  /* 0x0000000000017941 */ /* 0x000fea0003800000 */
.L_x_435:
        /* <DEDUP_REMOVED lines=13> */
.L_x_438:
[----:B------:R-:W-:Y:S05]  /*20230*/  BSYNC B1 ;  /* 0x0000000000017941 */ /* 0x000fea0003800000 */
.L_x_437:
        /* <DEDUP_REMOVED lines=13> */
.L_x_440:
[----:B------:R-:W-:Y:S05]  /*20310*/  BSYNC B1 ;  /* 0x0000000000017941 */ /* 0x000fea0003800000 */
.L_x_439:
        /* <DEDUP_REMOVED lines=13> */
.L_x_442:
[----:B------:R-:W-:Y:S05]  /*203f0*/  BSYNC B1 ;  /* 0x0000000000017941 */ /* 0x000fea0003800000 */
.L_x_441:
        /* <DEDUP_REMOVED lines=13> */
.L_x_444:
[----:B------:R-:W-:Y:S05]  /*204d0*/  BSYNC B1 ;  /* 0x0000000000017941 */ /* 0x000fea0003800000 */
.L_x_443:
        /* <DEDUP_REMOVED lines=13> */
.L_x_446:
[----:B------:R-:W-:Y:S05]  /*205b0*/  BSYNC B1 ;  /* 0x0000000000017941 */ /* 0x000fea0003800000 */
.L_x_445:
        /* <DEDUP_REMOVED lines=13> */
.L_x_448:
[----:B------:R-:W-:Y:S05]  /*20690*/  BSYNC B1 ;  /* 0x0000000000017941 */ /* 0x000fea0003800000 */
.L_x_447:
        /* <DEDUP_REMOVED lines=13> */
.L_x_450:
[----:B------:R-:W-:Y:S05]  /*20770*/  BSYNC B1 ;  /* 0x0000000000017941 */ /* 0x000fea0003800000 */
.L_x_449:
        /* <DEDUP_REMOVED lines=13> */
.L_x_452:
[----:B------:R-:W-:Y:S05]  /*20850*/  BSYNC B1 ;  /* 0x0000000000017941 */ /* 0x000fea0003800000 */
.L_x_451:
        /* <DEDUP_REMOVED lines=13> */
.L_x_454:
[----:B------:R-:W-:Y:S05]  /*20930*/  BSYNC B1 ;  /* 0x0000000000017941 */ /* 0x000fea0003800000 */
.L_x_453:
        /* <DEDUP_REMOVED lines=13> */
.L_x_456:
[----:B------:R-:W-:Y:S05]  /*20a10*/  BSYNC B1 ;  /* 0x0000000000017941 */ /* 0x000fea0003800000 */
.L_x_455:
        /* <DEDUP_REMOVED lines=13> */
.L_x_458:
[----:B------:R-:W-:Y:S05]  /*20af0*/  BSYNC B1 ;  /* 0x0000000000017941 */ /* 0x000fea0003800000 */
.L_x_457:
        /* <DEDUP_REMOVED lines=13> */
.L_x_460:
[----:B------:R-:W-:Y:S05]  /*20bd0*/  BSYNC B1 ;  /* 0x0000000000017941 */ /* 0x000fea0003800000 */
.L_x_459:
        /* <DEDUP_REMOVED lines=13> */
.L_x_462:
[----:B------:R-:W-:Y:S05]  /*20cb0*/  BSYNC B1 ;  /* 0x0000000000017941 */ /* 0x000fea0003800000 */
.L_x_461:
        /* <DEDUP_REMOVED lines=13> */
.L_x_464:
[----:B------:R-:W-:Y:S05]  /*20d90*/  BSYNC B1 ;  /* 0x0000000000017941 */ /* 0x000fea0003800000 */
.L_x_463:
        /* <DEDUP_REMOVED lines=13> */
.L_x_466:
[----:B------:R-:W-:Y:S05]  /*20e70*/  BSYNC B1 ;  /* 0x0000000000017941 */ /* 0x000fea0003800000 */
.L_x_465:
        /* <DEDUP_REMOVED lines=13> */
.L_x_468:
[----:B------:R-:W-:Y:S05]  /*20f50*/  BSYNC B1 ;  /* 0x0000000000017941 */ /* 0x000fea0003800000 */
.L_x_467:
        /* <DEDUP_REMOVED lines=13> */
.L_x_470:
[----:B------:R-:W-:Y:S05]  /*21030*/  BSYNC B1 ;  /* 0x0000000000017941 */ /* 0x000fea0003800000 */
.L_x_469:
        /* <DEDUP_REMOVED lines=13> */
.L_x_472:
[----:B------:R-:W-:Y:S05]  /*21110*/  BSYNC B1 ;  /* 0x0000000000017941 */ /* 0x000fea0003800000 */
.L_x_471:
        /* <DEDUP_REMOVED lines=13> */
.L_x_474:
[----:B------:R-:W-:Y:S05]  /*211f0*/  BSYNC B1 ;  /* 0x0000000000017941 */ /* 0x000fea0003800000 */
.L_x_473:
        /* <DEDUP_REMOVED lines=13> */
.L_x_476:
[----:B------:R-:W-:Y:S05]  /*212d0*/  BSYNC B1 ;  /* 0x0000000000017941 */ /* 0x000fea0003800000 */
.L_x_475:
        /* <DEDUP_REMOVED lines=13> */
.L_x_478:
[----:B------:R-:W-:Y:S05]  /*213b0*/  BSYNC B1 ;  /* 0x0000000000017941 */ /* 0x000fea0003800000 */
.L_x_477:
        /* <DEDUP_REMOVED lines=13> */
.L_x_480:
[----:B------:R-:W-:Y:S05]  /*21490*/  BSYNC B1 ;  /* 0x0000000000017941 */ /* 0x000fea0003800000 */
.L_x_479:
        /* <DEDUP_REMOVED lines=13> */
.L_x_482:
[----:B------:R-:W-:Y:S05]  /*21570*/  BSYNC B1 ;  /* 0x0000000000017941 */ /* 0x000fea0003800000 */
.L_x_481:
        /* <DEDUP_REMOVED lines=13> */
.L_x_484:
[----:B------:R-:W-:Y:S05]  /*21650*/  BSYNC B1 ;  /* 0x0000000000017941 */ /* 0x000fea0003800000 */
.L_x_483:
        /* <DEDUP_REMOVED lines=13> */
.L_x_486:
[----:B------:R-:W-:Y:S05]  /*21730*/  BSYNC B1 ;  /* 0x0000000000017941 */ /* 0x000fea0003800000 */
.L_x_485:
        /* <DEDUP_REMOVED lines=13> */
.L_x_488:
[----:B------:R-:W-:Y:S05]  /*21810*/  BSYNC B1 ;  /* 0x0000000000017941 */ /* 0x000fea0003800000 */
.L_x_487:
        /* <DEDUP_REMOVED lines=13> */
.L_x_490:
[----:B------:R-:W-:Y:S05]  /*218f0*/  BSYNC B1 ;  /* 0x0000000000017941 */ /* 0x000fea0003800000 */
.L_x_489:
        /* <DEDUP_REMOVED lines=13> */
.L_x_492:
[----:B------:R-:W-:Y:S05]  /*219d0*/  BSYNC B1 ;  /* 0x0000000000017941 */ /* 0x000fea0003800000 */
.L_x_491:
        /* <DEDUP_REMOVED lines=13> */
.L_x_494:
[----:B------:R-:W-:Y:S05]  /*21ab0*/  BSYNC B1 ;  /* 0x0000000000017941 */ /* 0x000fea0003800000 */
.L_x_493:
        /* <DEDUP_REMOVED lines=13> */
.L_x_496:
[----:B------:R-:W-:Y:S05]  /*21b90*/  BSYNC B1 ;  /* 0x0000000000017941 */ /* 0x000fea0003800000 */
.L_x_495:
        /* <DEDUP_REMOVED lines=13> */
.L_x_498:
[----:B------:R-:W-:Y:S05]  /*21c70*/  BSYNC B1 ;  /* 0x0000000000017941 */ /* 0x000fea0003800000 */
.L_x_497:
        /* <DEDUP_REMOVED lines=13> */
.L_x_500:
[----:B------:R-:W-:Y:S05]  /*21d50*/  BSYNC B1 ;  /* 0x0000000000017941 */ /* 0x000fea0003800000 */
.L_x_499:
        /* <DEDUP_REMOVED lines=13> */
.L_x_502:
[----:B------:R-:W-:Y:S05]  /*21e30*/  BSYNC B1 ;  /* 0x0000000000017941 */ /* 0x000fea0003800000 */
.L_x_501:
        /* <DEDUP_REMOVED lines=13> */
.L_x_504:
[----:B------:R-:W-:Y:S05]  /*21f10*/  BSYNC B1 ;  /* 0x0000000000017941 */ /* 0x000fea0003800000 */
.L_x_503:
        /* <DEDUP_REMOVED lines=13> */
.L_x_506:
[----:B------:R-:W-:Y:S05]  /*21ff0*/  BSYNC B1 ;  /* 0x0000000000017941 */ /* 0x000fea0003800000 */
.L_x_505:
        /* <DEDUP_REMOVED lines=13> */
.L_x_508:
[----:B------:R-:W-:Y:S05]  /*220d0*/  BSYNC B1 ;  /* 0x0000000000017941 */ /* 0x000fea0003800000 */
.L_x_507:
        /* <DEDUP_REMOVED lines=13> */
.L_x_510:
[----:B------:R-:W-:Y:S05]  /*221b0*/  BSYNC B1 ;  /* 0x0000000000017941 */ /* 0x000fea0003800000 */
.L_x_509:
        /* <DEDUP_REMOVED lines=13> */
.L_x_512:
[----:B------:R-:W-:Y:S05]  /*22290*/  BSYNC B1 ;  /* 0x0000000000017941 */ /* 0x000fea0003800000 */
.L_x_511:
        /* <DEDUP_REMOVED lines=13> */
.L_x_514:
[----:B------:R-:W-:Y:S05]  /*22370*/  BSYNC B1 ;  /* 0x0000000000017941 */ /* 0x000fea0003800000 */
.L_x_513:
        /* <DEDUP_REMOVED lines=13> */
.L_x_516:
[----:B------:R-:W-:Y:S05]  /*22450*/  BSYNC B1 ;  /* 0x0000000000017941 */ /* 0x000fea0003800000 */
.L_x_515:
        /* <DEDUP_REMOVED lines=13> */
.L_x_518:
[----:B------:R-:W-:Y:S05]  /*22530*/  BSYNC B1 ;  /* 0x0000000000017941 */ /* 0x000fea0003800000 */
.L_x_517:
        /* <DEDUP_REMOVED lines=13> */
.L_x_520:
[----:B------:R-:W-:Y:S05]  /*22610*/  BSYNC B1 ;  /* 0x0000000000017941 */ /* 0x000fea0003800000 */
.L_x_519:
        /* <DEDUP_REMOVED lines=13> */
.L_x_522:
[----:B------:R-:W-:Y:S05]  /*226f0*/  BSYNC B1 ;  /* 0x0000000000017941 */ /* 0x000fea0003800000 */
.L_x_521:
        /* <DEDUP_REMOVED lines=13> */
.L_x_524:
[----:B------:R-:W-:Y:S05]  /*227d0*/  BSYNC B1 ;  /* 0x0000000000017941 */ /* 0x000fea0003800000 */
.L_x_523:
        /* <DEDUP_REMOVED lines=13> */
.L_x_526:
[----:B------:R-:W-:Y:S05]  /*228b0*/  BSYNC B1 ;  /* 0x0000000000017941 */ /* 0x000fea0003800000 */
.L_x_525:
        /* <DEDUP_REMOVED lines=13> */
.L_x_528:
[----:B------:R-:W-:Y:S05]  /*22990*/  BSYNC B1 ;  /* 0x0000000000017941 */ /* 0x000fea0003800000 */
.L_x_527:
        /* <DEDUP_REMOVED lines=13> */
.L_x_530:
[----:B------:R-:W-:Y:S05]  /*22a70*/  BSYNC B1 ;  /* 0x0000000000017941 */ /* 0x000fea0003800000 */
.L_x_529:
        /* <DEDUP_REMOVED lines=13> */
.L_x_532:
[----:B------:R-:W-:Y:S05]  /*22b50*/  BSYNC B1 ;  /* 0x0000000000017941 */ /* 0x000fea0003800000 */
.L_x_531:
        /* <DEDUP_REMOVED lines=13> */
.L_x_534:
[----:B------:R-:W-:Y:S05]  /*22c30*/  BSYNC B1 ;  /* 0x0000000000017941 */ /* 0x000fea0003800000 */
.L_x_533:
        /* <DEDUP_REMOVED lines=13> */
.L_x_536:
[----:B------:R-:W-:Y:S05]  /*22d10*/  BSYNC B1 ;  /* 0x0000000000017941 */ /* 0x000fea0003800000 */
.L_x_535:
        /* <DEDUP_REMOVED lines=13> */
.L_x_538:
[----:B------:R-:W-:Y:S05]  /*22df0*/  BSYNC B1 ;  /* 0x0000000000017941 */ /* 0x000fea0003800000 */
.L_x_537:
        /* <DEDUP_REMOVED lines=13> */
.L_x_540:
[----:B------:R-:W-:Y:S05]  /*22ed0*/  BSYNC B1 ;  /* 0x0000000000017941 */ /* 0x000fea0003800000 */
.L_x_539:
[----:B--234-:R-:W2:Y:S01]  /*22ee0*/  LDL.LU R3, [R1+0x444] ;  /* 0x0004440001037983 */ /* 0x01cea20000300800 */
[----:B-----5:R-:W-:Y:S01]  /*22ef0*/  LOP3.LUT R6, R6, 0xff, RZ, 0xc0, !PT ;  /* 0x000000ff06067812 */ /* 0x020fe200078ec0ff */
[----:B------:R-:W-:Y:S01]  /*22f00*/  BSSY B1, `(.L_x_541) ;  /* 0x000000b000017945 */ /* 0x000fe20003800000 */
[----:B------:R-:W-:Y:S02]  /*22f10*/  ISETP.LT.OR P2, PT, R0, 0xf9, !P1 ;  /* 0x000000f90000780c */ /* 0x000fe40004f41670 */
[----:B------:R-:W-:Y:S02]  /*22f20*/  F2FP.F16.E4M3.UNPACK_B R6, R6 ;  /* 0x00000006ff06723e */ /* 0x000fe400020006ff */
[----:B------:R-:W-:-:S03]  /*22f30*/  PRMT R2, RZ, 0x7610, R2 ;  /* 0x00007610ff027816 */ /* 0x000fc60000000002 */
[----:B------:R-:W-:-:S05]  /*22f40*/  HADD2.F32 R6, -RZ, R6.H0_H0 ;  /* 0x20000006ff067230 */ /* 0x000fca0000004100 */
[----:B------:R-:W-:-:S04]  /*22f50*/  FMUL R6, R6, UR21 ;  /* 0x0000001506067c20 */ /* 0x000fc80008400000 */
[----:B--2---:R-:W-:-:S05]  /*22f60*/  FFMA R6, R3, UR20, R6 ;  /* 0x0000001403067c23 */ /* 0x004fca0008000006 */
[----:B------:R-:W-:-:S05]  /*22f70*/  F2FP.SATFINITE.E4M3.F32.PACK_AB_MERGE_C R3, RZ, R6, RZ ;  /* 0x00000006ff03723e */ /* 0x000fca00048070ff */
[----:B------:R2:W-:Y:S01]  /*22f80*/  @!P0 STG.E.U8 desc[UR14][R30.64+0xf9], R3 ;  /* 0x0000f9031e008986 */ /* 0x0005e2000c10110e */
[----:B------:R-:W-:Y:S05]  /*22f90*/  @P2 BRA `(.L_x_542) ;  /* 0x0000000000042947 */ /* 0x000fea0003800000 */
[----:B------:R3:W5:Y:S02]  /*22fa0*/  LDG.E.U8 R2, desc[UR14][R4.64+0xf8] ;  /* 0x0000f80e04027981 */ /* 0x000764000c1e1100 */
.L_x_542:
[----:B------:R-:W-:Y:S05]  /*22fb0*/  BSYNC B1 ;  /* 0x0000000000017941 */ /* 0x000fea0003800000 */
.L_x_541:
[----:B--2---:R-:W2:Y:S01]  /*22fc0*/  LDL.LU R3, [R1+0x448] ;  /* 0x0004480001037983 */ /* 0x004ea20000300800 */
        /* <DEDUP_REMOVED lines=12> */
.L_x_544:
[----:B------:R-:W-:Y:S05]  /*23090*/  BSYNC B1 ;  /* 0x0000000000017941 */ /* 0x000fea0003800000 */
.L_x_543:
[----:B------:R-:W-:Y:S05]  /*230a0*/  @P1 BRA `(.L_x_545) ;  /* 0x0000004800841947 */ /* 0x000fea0003800000 */
[----:B------:R-:W2:Y:S01]  /*230b0*/  LDL.LU R2, [R1+0x44c] ;  /* 0x00044c0001027983 */ /* 0x000ea20000300800 */
[----:B-----5:R-:W-:-:S04]  /*230c0*/  LOP3.LUT R0, R0, 0xff, RZ, 0xc0, !PT ;  /* 0x000000ff00007812 */ /* 0x020fc800078ec0ff */
[----:B------:R-:W-:-:S05]  /*230d0*/  F2FP.F16.E4M3.UNPACK_B R0, R0 ;  /* 0x00000000ff00723e */ /* 0x000fca00020006ff */
[----:B------:R-:W-:-:S05]  /*230e0*/  HADD2.F32 R0, -RZ, R0.H0_H0 ;  /* 0x20000000ff007230 */ /* 0x000fca0000004100 */
[----:B------:R-:W-:-:S04]  /*230f0*/  FMUL R0, R0, UR21 ;  /* 0x0000001500007c20 */ /* 0x000fc80008400000 */
[----:B--2---:R-:W-:-:S05]  /*23100*/  FFMA R0, R2, UR20, R0 ;  /* 0x0000001402007c23 */ /* 0x004fca0008000000 */
[----:B------:R-:W-:-:S05]  /*23110*/  F2FP.SATFINITE.E4M3.F32.PACK_AB_MERGE_C R3, RZ, R0, RZ ;  /* 0x00000000ff03723e */ /* 0x000fca00048070ff */
[----:B------:R2:W-:Y:S01]  /*23120*/  STG.E.U8 desc[UR14][R28.64+0xf9], R3 ;  /* 0x0000f9031c007986 */ /* 0x0005e2000c10110e */
[----:B------:R-:W-:Y:S05]  /*23130*/  BRA `(.L_x_545) ;  /* 0x0000004800607947 */ /* 0x000fea0003800000 */
.L_x_32:
[----:B------:R-:W-:Y:S01]  /*23140*/  ISETP.GE.AND P3, PT, R34, 0x1, PT ;  /* 0x000000012200780c */ /* 0x000fe20003f66270 */
[----:B-----5:R-:W-:Y:S01]  /*23150*/  FMUL R2, R2, UR20 ;  /* 0x0000001402027c20 */ /* 0x020fe20008400000 */
[----:B------:R-:W3:Y:S02]  /*23160*/  LDL.LU R40, [R1+0x200] ;  /* 0x0002000001287983 */ /* 0x000ee40000300800 */
[----:B------:R-:W-:Y:S02]  /*23170*/  ISETP.LT.OR P0, PT, R0, 0x1, !P3 ;  /* 0x000000010000780c */ /* 0x000fe40005f01670 */
[----:B------:R-:W-:Y:S01]  /*23180*/  F2FP.SATFINITE.E4M3.F32.PACK_AB_MERGE_C R2, RZ, R2, RZ ;  /* 0x00000002ff02723e */ /* 0x000fe200048070ff */
[----:B------:R-:W-:Y:S01]  /*23190*/  FMUL R3, R3, UR20 ;  /* 0x0000001403037c20 */ /* 0x000fe20008400000 */
[----:B------:R-:W-:Y:S01]  /*231a0*/  ISETP.GE.AND P2, PT, R34, 0x9, PT ;  /* 0x000000092200780c */ /* 0x000fe20003f46270 */
[----:B------:R-:W-:Y:S01]  /*231b0*/  FMUL R4, R4, UR20 ;  /* 0x0000001404047c20 */ /* 0x000fe20008400000 */
[----:B------:R-:W-:Y:S01]  /*231c0*/  FMUL R5, R5, UR20 ;  /* 0x0000001405057c20 */ /* 0x000fe20008400000 */
[----:B------:R-:W-:Y:S01]  /*231d0*/  ISETP.LT.OR P1, PT, R0, 0x9, !P3 ;  /* 0x000000090000780c */ /* 0x000fe20005f21670 */
[----:B------:R-:W-:Y:S01]  /*231e0*/  FMUL R6, R6, UR20 ;  /* 0x0000001406067c20 */ /* 0x000fe20008400000 */
[----:B------:R-:W-:Y:S01]  /*231f0*/  FMUL R7, R7, UR20 ;  /* 0x0000001407077c20 */ /* 0x000fe20008400000 */
[----:B------:R-:W-:Y:S01]  /*23200*/  FMUL R8, R8, UR20 ;  /* 0x0000001408087c20 */ /* 0x000fe20008400000 */
[----:B------:R-:W-:Y:S01]  /*23210*/  FMUL R9, R9, UR20 ;  /* 0x0000001409097c20 */ /* 0x000fe20008400000 */
[----:B------:R-:W-:Y:S01]  /*23220*/  FMUL R10, R10, UR20 ;  /* 0x000000140a0a7c20 */ /* 0x000fe20008400000 */
[----:B------:R-:W-:Y:S01]  /*23230*/  @!P0 STG.E.U8 desc[UR14][R24.64], R2 ;  /* 0x0000000218008986 */ /* 0x000fe2000c10110e */
[----:B------:R-:W-:-:S02]  /*23240*/  ISETP.LT.OR P0, PT, R0, 0x2, !P3 ;  /* 0x000000020000780c */ /* 0x000fc40005f01670 */
[----:B------:R-:W-:Y:S01]  /*23250*/  F2FP.SATFINITE.E4M3.F32.PACK_AB_MERGE_C R3, RZ, R3, RZ ;  /* 0x00000003ff03723e */ /* 0x000fe200048070ff */
[----:B------:R-:W-:Y:S01]  /*23260*/  FMUL R11, R11, UR20 ;  /* 0x000000140b0b7c20 */ /* 0x000fe20008400000 */
[----:B------:R-:W-:Y:S01]  /*23270*/  F2FP.SATFINITE.E4M3.F32.PACK_AB_MERGE_C R4, RZ, R4, RZ ;  /* 0x00000004ff04723e */ /* 0x000fe200048070ff */
[----:B------:R-:W-:Y:S01]  /*23280*/  FMUL R12, R12, UR20 ;  /* 0x000000140c0c7c20 */ /* 0x000fe20008400000 */
[----:B------:R-:W-:Y:S01]  /*23290*/  FMUL R13, R13, UR20 ;  /* 0x000000140d0d7c20 */ /* 0x000fe20008400000 */
[----:B------:R-:W-:Y:S01]  /*232a0*/  FMUL R14, R14, UR20 ;  /* 0x000000140e0e7c20 */ /* 0x000fe20008400000 */
[----:B------:R-:W-:Y:S01]  /*232b0*/  FMUL R15, R15, UR20 ;  /* 0x000000140f0f7c20 */ /* 0x000fe20008400000 */
[----:B------:R-:W-:Y:S01]  /*232c0*/  FMUL R16, R16, UR20 ;  /* 0x0000001410107c20 */ /* 0x000fe20008400000 */
[----:B------:R-:W-:Y:S01]  /*232d0*/  FMUL R17, R17, UR20 ;  /* 0x0000001411117c20 */ /* 0x000fe20008400000 */
[----:B------:R-:W-:Y:S01]  /*232e0*/  FMUL R18, R18, UR20 ;  /* 0x0000001412127c20 */ /* 0x000fe20008400000 */
[----:B------:R-:W-:Y:S01]  /*232f0*/  FMUL R19, R19, UR20 ;  /* 0x0000001413137c20 */ /* 0x000fe20008400000 */
[----:B------:R0:W-:Y:S01]  /*23300*/  @!P0 STG.E.U8 desc[UR14][R24.64+0x1], R3 ;  /* 0x0000010318008986 */ /* 0x0001e2000c10110e */
[----:B------:R-:W-:-:S02]  /*23310*/  ISETP.LT.OR P0, PT, R0, 0x1, !P2 ;  /* 0x000000010000780c */ /* 0x000fc40005701670 */
[----:B------:R-:W-:Y:S01]  /*23320*/  F2FP.SATFINITE.E4M3.F32.PACK_AB_MERGE_C R5, RZ, R5, RZ ;  /* 0x00000005ff05723e */ /* 0x000fe200048070ff */
[----:B------:R-:W-:Y:S01]  /*23330*/  FMUL R20, R20, UR20 ;  /* 0x0000001414147c20 */ /* 0x000fe20008400000 */
[----:B------:R-:W4:Y:S01]  /*23340*/  LDL.LU R39, [R1+0x204] ;  /* 0x0002040001277983 */ /* 0x000f220000300800 */
[----:B------:R-:W-:Y:S02]  /*23350*/  F2FP.SATFINITE.E4M3.F32.PACK_AB_MERGE_C R6, RZ, R6, RZ ;  /* 0x00000006ff06723e */ /* 0x000fe400048070ff */
[----:B------:R-:W-:Y:S01]  /*23360*/  F2FP.SATFINITE.E4M3.F32.PACK_AB_MERGE_C R7, RZ, R7, RZ ;  /* 0x00000007ff07723e */ /* 0x000fe200048070ff */
[----:B------:R-:W-:Y:S01]  /*23370*/  FMUL R21, R21, UR20 ;  /* 0x0000001415157c20 */ /* 0x000fe20008400000 */
[C---:B------:R-:W-:Y:S01]  /*23380*/  ISETP.LT.OR P5, PT, R0.reuse, 0xa, !P2 ;  /* 0x0000000a0000780c */ /* 0x040fe200057a1670 */
[----:B------:R-:W2:Y:S04]  /*23390*/  LDL.LU R35, [R1+0x208] ;  /* 0x0002080001237983 */ /* 0x000ea80000300800 */
[----:B------:R-:W-:Y:S01]  /*233a0*/  @!P0 STG.E.U8 desc[UR14][R26.64], R4 ;  /* 0x000000041a008986 */ /* 0x000fe2000c10110e */
[----:B------:R-:W-:-:S02]  /*233b0*/  ISETP.LT.OR P0, PT, R0, 0x2, !P2 ;  /* 0x000000020000780c */ /* 0x000fc40005701670 */
[----:B------:R-:W-:Y:S01]  /*233c0*/  F2FP.SATFINITE.E4M3.F32.PACK_AB_MERGE_C R8, RZ, R8, RZ ;  /* 0x00000008ff08723e */ /* 0x000fe200048070ff */
[----:B------:R-:W-:Y:S01]  /*233d0*/  FMUL R22, R22, UR20 ;  /* 0x0000001416167c20 */ /* 0x000fe20008400000 */
[----:B------:R-:W-:Y:S01]  /*233e0*/  F2FP.SATFINITE.E4M3.F32.PACK_AB_MERGE_C R9, RZ, R9, RZ ;  /* 0x00000009ff09723e */ /* 0x000fe200048070ff */
[----:B------:R-:W4:Y:S08]  /*233f0*/  LDL.LU R33, [R1+0x20c] ;  /* 0x00020c0001217983 */ /* 0x000f300000300800 */
[----:B------:R1:W-:Y:S01]  /*23400*/  @!P0 STG.E.U8 desc[UR14][R26.64+0x1], R5 ;  /* 0x000001051a008986 */ /* 0x0003e2000c10110e */
[----:B------:R-:W-:-:S03]  /*23410*/  ISETP.LT.OR P0, PT, R0, 0xa, !P3 ;  /* 0x0000000a0000780c */ /* 0x000fc60005f01670 */
[----:B------:R-:W-:Y:S01]  /*23420*/  @!P1 STG.E.U8 desc[UR14][R24.64+0x8], R6 ;  /* 0x0000080618009986 */ /* 0x000fe2000c10110e */
[C---:B------:R-:W-:Y:S02]  /*23430*/  ISETP.LT.OR P1, PT, R0.reuse, 0x9, !P2 ;  /* 0x000000090000780c */ /* 0x040fe40005721670 */
[----:B------:R-:W-:Y:S01]  /*23440*/  F2FP.SATFINITE.E4M3.F32.PACK_AB_MERGE_C R10, RZ, R10, RZ ;  /* 0x0000000aff0a723e */ /* 0x000fe200048070ff */
[----:B------:R-:W4:Y:S01]  /*23450*/  LDL.LU R32, [R1+0x210] ;  /* 0x0002100001207983 */ /* 0x000f220000300800 */
[----:B------:R-:W-:Y:S02]  /*23460*/  F2FP.SATFINITE.E4M3.F32.PACK_AB_MERGE_C R11, RZ, R11, RZ ;  /* 0x0000000bff0b723e */ /* 0x000fe400048070ff */
[----:B------:R-:W-:Y:S01]  /*23470*/  F2FP.SATFINITE.E4M3.F32.PACK_AB_MERGE_C R12, RZ, R12, RZ ;  /* 0x0000000cff0c723e */ /* 0x000fe200048070ff */
[----:B------:R-:W-:Y:S01]  /*23480*/  FMUL R23, R23, UR20 ;  /* 0x0000001417177c20 */ /* 0x000fe20008400000 */
[----:B------:R-:W-:Y:S01]  /*23490*/  F2FP.SATFINITE.E4M3.F32.PACK_AB_MERGE_C R13, RZ, R13, RZ ;  /* 0x0000000dff0d723e */ /* 0x000fe200048070ff */
[----:B------:R-:W-:Y:S01]  /*234a0*/  @!P0 STG.E.U8 desc[UR14][R24.64+0x9], R7 ;  /* 0x0000090718008986 */ /* 0x000fe2000c10110e */
[----:B------:R-:W-:-:S03]  /*234b0*/  ISETP.LT.OR P0, PT, R0, 0x11, !P3 ;  /* 0x000000110000780c */ /* 0x000fc60005f01670 */
[----:B------:R-:W-:Y:S01]  /*234c0*/  @!P1 STG.E.U8 desc[UR14][R26.64+0x8], R8 ;  /* 0x000008081a009986 */ /* 0x000fe2000c10110e */
[----:B------:R-:W-:-:S03]  /*234d0*/  ISETP.LT.OR P1, PT, R0, 0x12, !P3 ;  /* 0x000000120000780c */ /* 0x000fc60005f21670 */
[----:B------:R-:W-:Y:S01]  /*234e0*/  @!P5 STG.E.U8 desc[UR14][R26.64+0x9], R9 ;  /* 0x000009091a00d986 */ /* 0x000fe2000c10110e */
[----:B------:R-:W-:Y:S02]  /*234f0*/  ISETP.LT.OR P5, PT, R0, 0x11, !P2 ;  /* 0x000000110000780c */ /* 0x000fe400057a1670 */
        /* <DEDUP_REMOVED lines=8> */
[C---:B------:R-:W-:Y:S02]  /*23580*/  ISETP.LT.OR P5, PT, R0.reuse, 0x1a, !P3 ;  /* 0x0000001a0000780c */ /* 0x040fe40005fa1670 */
        /* <DEDUP_REMOVED lines=22> */
[C---:B------:R-:W-:Y:S02]  /*236f0*/  ISETP.LT.OR P0, PT, R0.reuse, 0x29, !P3 ;  /* 0x000000290000780c */ /* 0x040fe40005f01670 */
[----:B------:R-:W-:Y:S01]  /*23700*/  F2FP.SATFINITE.E4M3.F32.PACK_AB_MERGE_C R22, RZ, R22, RZ ;  /* 0x00000016ff16723e */ /* 0x000fe200048070ff */
[----:B------:R-:W-:Y:S01]  /*23710*/  @!P1 STG.E.U8 desc[UR14][R26.64+0x20], R20 ;  /* 0x000020141a009986 */ /* 0x000fe2000c10110e */
[----:B------:R-:W-:-:S02]  /*23720*/  ISETP.LT.OR P1, PT, R0, 0x2a, !P3 ;  /* 0x0000002a0000780c */ /* 0x000fc40005f21670 */
[C---:B------:R-:W-:Y:S01]  /*23730*/  ISETP.LT.OR P6, PT, R0.reuse, 0x2a, !P2 ;  /* 0x0000002a0000780c */ /* 0x040fe200057c1670 */
[----:B------:R-:W-:Y:S01]  /*23740*/  @!P5 STG.E.U8 desc[UR14][R26.64+0x21], R21 ;  /* 0x000021151a00d986 */ /* 0x000fe2000c10110e */
[----:B------:R-:W-:Y:S01]  /*23750*/  ISETP.LT.OR P5, PT, R0, 0x29, !P2 ;  /* 0x000000290000780c */ /* 0x000fe200057a1670 */
[----:B------:R-:W-:Y:S01]  /*23760*/  FMUL R156, R156, UR20 ;  /* 0x000000149c9c7c20 */ /* 0x000fe20008400000 */
[----:B------:R-:W-:Y:S01]  /*23770*/  FMUL R157, R157, UR20 ;  /* 0x000000149d9d7c20 */ /* 0x000fe20008400000 */
[----:B------:R-:W-:Y:S01]  /*23780*/  FMUL R158, R158, UR20 ;  /* 0x000000149e9e7c20 */ /* 0x000fe20008400000 */
[----:B------:R-:W-:Y:S01]  /*23790*/  FMUL R159, R159, UR20 ;  /* 0x000000149f9f7c20 */ /* 0x000fe20008400000 */
[----:B------:R-:W-:Y:S01]  /*237a0*/  @!P0 STG.E.U8 desc[UR14][R24.64+0x28], R22 ;  /* 0x0000281618008986 */ /* 0x000fe2000c10110e */
[----:B------:R-:W-:Y:S02]  /*237b0*/  ISETP.LT.OR P0, PT, R0, 0x31, !P3 ;  /* 0x000000310000780c */ /* 0x000fe40005f01670 */
[----:B------:R-:W-:Y:S01]  /*237c0*/  F2FP.SATFINITE.E4M3.F32.PACK_AB_MERGE_C R23, RZ, R23, RZ ;  /* 0x00000017ff17723e */ /* 0x000fe200048070ff */
[----:B------:R-:W-:Y:S01]  /*237d0*/  FMUL R160, R160, UR20 ;  /* 0x00000014a0a07c20 */ /* 0x000fe20008400000 */
[----:B------:R-:W-:Y:S01]  /*237e0*/  F2FP.SATFINITE.E4M3.F32.PACK_AB_MERGE_C R152, RZ, R152, RZ ;  /* 0x00000098ff98723e */ /* 0x000fe200048070ff */
[----:B------:R-:W-:Y:S01]  /*237f0*/  FMUL R161, R161, UR20 ;  /* 0x00000014a1a17c20 */ /* 0x000fe20008400000 */
        /* <DEDUP_REMOVED lines=47> */
[----:B0-----:R-:W-:Y:S01]  /*23af0*/  F2FP.SATFINITE.E4M3.F32.PACK_AB_MERGE_C R3, RZ, R166, RZ ;  /* 0x000000a6ff03723e */ /* 0x001fe200048070ff */
[----:B------:R-:W-:Y:S01]  /*23b00*/  @!P1 STG.E.U8 desc[UR14][R24.64+0x41], R163 ;  /* 0x000041a318009986 */ /* 0x000fe2000c10110e */
[----:B------:R-:W-:-:S03]  /*23b10*/  ISETP.LT.OR P1, PT, R0, 0x4a, !P3 ;  /* 0x0000004a0000780c */ /* 0x000fc60005f21670 */
[----:B------:R-:W-:Y:S01]  /*23b20*/  @!P5 STG.E.U8 desc[UR14][R26.64+0x40], R164 ;  /* 0x000040a41a00d986 */ /* 0x000fe2000c10110e */
[----:B------:R-:W-:-:S03]  /*23b30*/  ISETP.LT.OR P5, PT, R0, 0x49, !P2 ;  /* 0x000000490000780c */ /* 0x000fc600057a1670 */
[----:B------:R-:W-:Y:S01]  /*23b40*/  @!P6 STG.E.U8 desc[UR14][R26.64+0x41], R165 ;  /* 0x000041a51a00e986 */ /* 0x000fe2000c10110e */
[----:B------:R-:W-:-:S03]  /*23b50*/  ISETP.LT.OR P6, PT, R0, 0x4a, !P2 ;  /* 0x0000004a0000780c */ /* 0x000fc600057c1670 */
[----:B------:R0:W-:Y:S01]  /*23b60*/  @!P0 STG.E.U8 desc[UR14][R24.64+0x48], R3 ;  /* 0x0000480318008986 */ /* 0x0001e2000c10110e */
[----:B------:R-:W-:Y:S02]  /*23b70*/  ISETP.LT.OR P0, PT, R0, 0x51, !P3 ;  /* 0x000000510000780c */ /* 0x000fe40005f01670 */
[----:B------:R-:W-:Y:S01]  /*23b80*/  F2FP.SATFINITE.E4M3.F32.PACK_AB_MERGE_C R167, RZ, R167, RZ ;  /* 0x000000a7ffa7723e */ /* 0x000fe200048070ff */
[----:B------:R-:W-:Y:S01]  /*23b90*/  FMUL R172, R172, UR20 ;  /* 0x00000014acac7c20 */ /* 0x000fe20008400000 */
[----:B-1----:R-:W-:Y:S01]  /*23ba0*/  F2FP.SATFINITE.E4M3.F32.PACK_AB_MERGE_C R5, RZ, R168, RZ ;  /* 0x000000a8ff05723e */ /* 0x002fe200048070ff */
[----:B------:R-:W-:Y:S01]  /*23bb0*/  FMUL R173, R173, UR20 ;  /* 0x00000014adad7c20 */ /* 0x000fe20008400000 */
[----:B------:R-:W-:Y:S01]  /*23bc0*/  F2FP.SATFINITE.E4M3.F32.PACK_AB_MERGE_C R169, RZ, R169, RZ ;  /* 0x000000a9ffa9723e */ /* 0x000fe200048070ff */
[----:B------:R-:W-:Y:S01]  /*23bd0*/  @!P1 STG.E.U8 desc[UR14][R24.64+0x49], R167 ;  /* 0x000049a718009986 */ /* 0x000fe2000c10110e */
[----:B0-----:R-:W-:-:S03]  /*23be0*/  F2FP.SATFINITE.E4M3.F32.PACK_AB_MERGE_C R3, RZ, R170, RZ ;  /* 0x000000aaff03723e */ /* 0x001fc600048070ff */
[----:B------:R0:W-:Y:S01]  /*23bf0*/  @!P5 STG.E.U8 desc[UR14][R26.64+0x48], R5 ;  /* 0x000048051a00d986 */ /* 0x0001e2000c10110e */
[C---:B------:R-:W-:Y:S02]  /*23c00*/  ISETP.LT.OR P1, PT, R0.reuse, 0x52, !P3 ;  /* 0x000000520000780c */ /* 0x040fe40005f21670 */
[C---:B------:R-:W-:Y:S01]  /*23c10*/  ISETP.LT.OR P5, PT, R0.reuse, 0x51, !P2 ;  /* 0x000000510000780c */ /* 0x040fe200057a1670 */
[----:B------:R-:W-:Y:S01]  /*23c20*/  @!P6 STG.E.U8 desc[UR14][R26.64+0x49], R169 ;  /* 0x000049a91a00e986 */ /* 0x000fe2000c10110e */
[----:B------:R-:W-:-:S03]  /*23c30*/  ISETP.LT.OR P6, PT, R0, 0x52, !P2 ;  /* 0x000000520000780c */ /* 0x000fc600057c1670 */
[----:B------:R1:W-:Y:S01]  /*23c40*/  @!P0 STG.E.U8 desc[UR14][R24.64+0x50], R3 ;  /* 0x0000500318008986 */ /* 0x0003e2000c10110e */
[----:B------:R-:W-:Y:S01]  /*23c50*/  ISETP.LT.OR P0, PT, R0, 0x59, !P3 ;  /* 0x000000590000780c */ /* 0x000fe20005f01670 */
[----:B------:R-:W-:Y:S01]  /*23c60*/  FMUL R174, R174, UR20 ;  /* 0x00000014aeae7c20 */ /* 0x000fe20008400000 */
[----:B------:R-:W-:Y:S01]  /*23c70*/  F2FP.SATFINITE.E4M3.F32.PACK_AB_MERGE_C R171, RZ, R171, RZ ;  /* 0x000000abffab723e */ /* 0x000fe200048070ff */
[----:B------:R-:W-:Y:S01]  /*23c80*/  FMUL R175, R175, UR20 ;  /* 0x00000014afaf7c20 */ /* 0x000fe20008400000 */
[----:B0-----:R-:W-:Y:S01]  /*23c90*/  F2FP.SATFINITE.E4M3.F32.PACK_AB_MERGE_C R5, RZ, R172, RZ ;  /* 0x000000acff05723e */ /* 0x001fe200048070ff */
[----:B------:R-:W-:Y:S01]  /*23ca0*/  FMUL R176, R176, UR20 ;  /* 0x00000014b0b07c20 */ /* 0x000fe20008400000 */
[----:B------:R-:W-:Y:S01]  /*23cb0*/  F2FP.SATFINITE.E4M3.F32.PACK_AB_MERGE_C R173, RZ, R173, RZ ;  /* 0x000000adffad723e */ /* 0x000fe200048070ff */
[----:B------:R-:W-:Y:S01]  /*23cc0*/  @!P1 STG.E.U8 desc[UR14][R24.64+0x51], R171 ;  /* 0x000051ab18009986 */ /* 0x000fe2000c10110e */
[----:B-1----:R-:W-:-:S03]  /*23cd0*/  F2FP.SATFINITE.E4M3.F32.PACK_AB_MERGE_C R3, RZ, R174, RZ ;  /* 0x000000aeff03723e */ /* 0x002fc600048070ff */
        /* <DEDUP_REMOVED lines=220> */
[----:B------:R-:W4:Y:S01]  /*24aa0*/  LDL.LU R38, [R1+0x214] ;  /* 0x0002140001267983 */ /* 0x000f220000300800 */
[----:B------:R-:W-:Y:S02]  /*24ab0*/  F2FP.SATFINITE.E4M3.F32.PACK_AB_MERGE_C R229, RZ, R229, RZ ;  /* 0x000000e5ffe5723e */ /* 0x000fe400048070ff */
[----:B-1----:R-:W-:Y:S01]  /*24ac0*/  F2FP.SATFINITE.E4M3.F32.PACK_AB_MERGE_C R3, RZ, R230, RZ ;  /* 0x000000e6ff03723e */ /* 0x002fe200048070ff */
[----:B------:R-:W-:Y:S01]  /*24ad0*/  @!P1 STG.E.U8 desc[UR14][R24.64+0xc1], R227 ;  /* 0x0000c1e318009986 */ /* 0x000fe2000c10110e */
[----:B------:R-:W-:-:S03]  /*24ae0*/  ISETP.LT.OR P1, PT, R0, 0xca, !P3 ;  /* 0x000000ca0000780c */ /* 0x000fc60005f21670 */
[----:B------:R0:W-:Y:S01]  /*24af0*/  @!P5 STG.E.U8 desc[UR14][R26.64+0xc0], R5 ;  /* 0x0000c0051a00d986 */ /* 0x0001e2000c10110e */
[----:B------:R-:W-:-:S03]  /*24b00*/  ISETP.LT.OR P5, PT, R0, 0xc9, !P2 ;  /* 0x000000c90000780c */ /* 0x000fc600057a1670 */
[----:B------:R-:W-:Y:S01]  /*24b10*/  @!P6 STG.E.U8 desc[UR14][R26.64+0xc1], R229 ;  /* 0x0000c1e51a00e986 */ /* 0x000fe2000c10110e */
[----:B------:R-:W-:-:S03]  /*24b20*/  ISETP.LT.OR P6, PT, R0, 0xca, !P2 ;  /* 0x000000ca0000780c */ /* 0x000fc600057c1670 */
[----:B------:R4:W-:Y:S01]  /*24b30*/  @!P0 STG.E.U8 desc[UR14][R24.64+0xc8], R3 ;  /* 0x0000c80318008986 */ /* 0x0009e2000c10110e */
[----:B------:R-:W-:Y:S01]  /*24b40*/  ISETP.LT.OR P0, PT, R0, 0xd1, !P3 ;  /* 0x000000d10000780c */ /* 0x000fe20005f01670 */
[----:B------:R-:W-:Y:S01]  /*24b50*/  FMUL R232, R232, UR20 ;  /* 0x00000014e8e87c20 */ /* 0x000fe20008400000 */
[----:B------:R-:W-:Y:S01]  /*24b60*/  FMUL R233, R233, UR20 ;  /* 0x00000014e9e97c20 */ /* 0x000fe20008400000 */
[----:B------:R-:W4:Y:S01]  /*24b70*/  LDL.LU R37, [R1+0x218] ;  /* 0x0002180001257983 */ /* 0x000f220000300800 */
[----:B------:R-:W-:Y:S01]  /*24b80*/  FMUL R234, R234, UR20 ;  /* 0x00000014eaea7c20 */ /* 0x000fe20008400000 */
[----:B------:R-:W-:Y:S02]  /*24b90*/  F2FP.SATFINITE.E4M3.F32.PACK_AB_MERGE_C R231, RZ, R231, RZ ;  /* 0x000000e7ffe7723e */ /* 0x000fe400048070ff */
[----:B------:R-:W4:Y:S01]  /*24ba0*/  LDL.LU R36, [R1+0x21c] ;  /* 0x00021c0001247983 */ /* 0x000f220000300800 */
[----:B0-----:R-:W-:Y:S01]  /*24bb0*/  F2FP.SATFINITE.E4M3.F32.PACK_AB_MERGE_C R5, RZ, R232, RZ ;  /* 0x000000e8ff05723e */ /* 0x001fe200048070ff */
[----:B---3--:R-:W-:Y:S01]  /*24bc0*/  FMUL R2, R40, UR20 ;  /* 0x0000001428027c20 */ /* 0x008fe20008400000 */
[----:B------:R-:W-:Y:S01]  /*24bd0*/  F2FP.SATFINITE.E4M3.F32.PACK_AB_MERGE_C R233, RZ, R233, RZ ;  /* 0x000000e9ffe9723e */ /* 0x000fe200048070ff */
[----:B--2---:R-:W-:Y:S01]  /*24be0*/  FMUL R4, R35, UR20 ;  /* 0x0000001423047c20 */ /* 0x004fe20008400000 */
[----:B------:R-:W-:Y:S01]  /*24bf0*/  F2FP.SATFINITE.E4M3.F32.PACK_AB_MERGE_C R7, RZ, R234, RZ ;  /* 0x000000eaff07723e */ /* 0x000fe200048070ff */
[----:B------:R-:W2:Y:S01]  /*24c00*/  LDL.LU R35, [R1+0x220] ;  /* 0x0002200001237983 */ /* 0x000ea20000300800 */
[----:B------:R-:W-:Y:S01]  /*24c10*/  FMUL R235, R235, UR20 ;  /* 0x00000014ebeb7c20 */ /* 0x000fe20008400000 */
[----:B------:R-:W-:Y:S01]  /*24c20*/  FMUL R236, R236, UR20 ;  /* 0x00000014ecec7c20 */ /* 0x000fe20008400000 */
[----:B----4-:R-:W-:Y:S01]  /*24c30*/  FMUL R3, R39, UR20 ;  /* 0x0000001427037c20 */ /* 0x010fe20008400000 */
[----:B------:R-:W-:Y:S01]  /*24c40*/  @!P1 STG.E.U8 desc[UR14][R24.64+0xc9], R231 ;  /* 0x0000c9e718009986 */ /* 0x000fe2000c10110e */
[C---:B------:R-:W-:Y:S01]  /*24c50*/  ISETP.LT.OR P1, PT, R0.reuse, 0xd2, !P3 ;  /* 0x000000d20000780c */ /* 0x040fe20005f21670 */
[----:B------:R-:W-:Y:S01]  /*24c60*/  FMUL R237, R237, UR20 ;  /* 0x00000014eded7c20 */ /* 0x000fe20008400000 */
[----:B------:R-:W-:Y:S01]  /*24c70*/  F2FP.SATFINITE.E4M3.F32.PACK_AB_MERGE_C R235, RZ, R235, RZ ;  /* 0x000000ebffeb723e */ /* 0x000fe200048070ff */
[----:B------:R0:W-:Y:S01]  /*24c80*/  @!P5 STG.E.U8 desc[UR14][R26.64+0xc8], R5 ;  /* 0x0000c8051a00d986 */ /* 0x0001e2000c10110e */
[----:B------:R-:W-:-:S02]  /*24c90*/  ISETP.LT.OR P5, PT, R0, 0xd1, !P2 ;  /* 0x000000d10000780c */ /* 0x000fc400057a1670 */
[----:B------:R-:W-:Y:S01]  /*24ca0*/  F2FP.SATFINITE.E4M3.F32.PACK_AB_MERGE_C R9, RZ, R236, RZ ;  /* 0x000000ecff09723e */ /* 0x000fe200048070ff */
[----:B------:R-:W-:Y:S01]  /*24cb0*/  @!P6 STG.E.U8 desc[UR14][R26.64+0xc9], R233 ;  /* 0x0000c9e91a00e986 */ /* 0x000fe2000c10110e */
[C---:B------:R-:W-:Y:S02]  /*24cc0*/  ISETP.LT.OR P6, PT, R0.reuse, 0xd2, !P2 ;  /* 0x000000d20000780c */ /* 0x040fe400057c1670 */
[----:B------:R-:W-:Y:S01]  /*24cd0*/  F2FP.SATFINITE.E4M3.F32.PACK_AB_MERGE_C R237, RZ, R237, RZ ;  /* 0x000000edffed723e */ /* 0x000fe200048070ff */
[----:B------:R1:W-:Y:S01]  /*24ce0*/  @!P0 STG.E.U8 desc[UR14][R24.64+0xd0], R7 ;  /* 0x0000d00718008986 */ /* 0x0003e2000c10110e */
[C---:B------:R-:W-:Y:S01]  /*24cf0*/  ISETP.LT.OR P0, PT, R0.reuse, 0xd9, !P3 ;  /* 0x000000d90000780c */ /* 0x040fe20005f01670 */
[----:B0-----:R-:W-:Y:S02]  /*24d00*/  FMUL R5, R33, UR20 ;  /* 0x0000001421057c20 */ /* 0x001fe40008400000 */
[----:B------:R-:W-:Y:S01]  /*24d10*/  @!P1 STG.E.U8 desc[UR14][R24.64+0xd1], R235 ;  /* 0x0000d1eb18009986 */ /* 0x000fe2000c10110e */
[----:B------:R-:W-:-:S03]  /*24d20*/  ISETP.LT.OR P1, PT, R0, 0xda, !P3 ;  /* 0x000000da0000780c */ /* 0x000fc60005f21670 */
[----:B------:R-:W3:Y:S01]  /*24d30*/  LDL.LU R33, [R1+0x224] ;  /* 0x0002240001217983 */ /* 0x000ee20000300800 */
[----:B-1----:R-:W-:Y:S01]  /*24d40*/  F2FP.SATFINITE.E4M3.F32.PACK_AB_MERGE_C R7, RZ, R2, RZ ;  /* 0x00000002ff07723e */ /* 0x002fe200048070ff */
[----:B------:R-:W-:Y:S02]  /*24d50*/  FMUL R2, R32, UR20 ;  /* 0x0000001420027c20 */ /* 0x000fe40008400000 */
[----:B------:R-:W4:Y:S04]  /*24d60*/  LDL.LU R40, [R1+0x228] ;  /* 0x0002280001287983 */ /* 0x000f280000300800 */
[----:B------:R-:W4:Y:S04]  /*24d70*/  LDL.LU R32, [R1+0x22c] ;  /* 0x00022c0001207983 */ /* 0x000f280000300800 */
[----:B------:R-:W4:Y:S01]  /*24d80*/  LDL.LU R39, [R1+0x230] ;  /* 0x0002300001277983 */ /* 0x000f220000300800 */
[----:B------:R-:W-:-:S03]  /*24d90*/  F2FP.SATFINITE.E4M3.F32.PACK_AB_MERGE_C R11, RZ, R4, RZ ;  /* 0x00000004ff0b723e */ /* 0x000fc600048070ff */
[----:B------:R0:W-:Y:S01]  /*24da0*/  @!P5 STG.E.U8 desc[UR14][R26.64+0xd0], R9 ;  /* 0x0000d0091a00d986 */ /* 0x0001e2000c10110e */
[C---:B------:R-:W-:Y:S02]  /*24db0*/  ISETP.LT.OR P5, PT, R0.reuse, 0xd9, !P2 ;  /* 0x000000d90000780c */ /* 0x040fe400057a1670 */
[----:B------:R-:W-:Y:S01]  /*24dc0*/  F2FP.SATFINITE.E4M3.F32.PACK_AB_MERGE_C R13, RZ, R5, RZ ;  /* 0x00000005ff0d723e */ /* 0x000fe200048070ff */
[----:B------:R-:W-:Y:S01]  /*24dd0*/  @!P6 STG.E.U8 desc[UR14][R26.64+0xd1], R237 ;  /* 0x0000d1ed1a00e986 */ /* 0x000fe2000c10110e */
[----:B------:R-:W-:Y:S02]  /*24de0*/  ISETP.LT.OR P6, PT, R0, 0xda, !P2 ;  /* 0x000000da0000780c */ /* 0x000fe400057c1670 */
[----:B0-----:R-:W-:Y:S01]  /*24df0*/  F2FP.SATFINITE.E4M3.F32.PACK_AB_MERGE_C R9, RZ, R3, RZ ;  /* 0x00000003ff09723e */ /* 0x001fe200048070ff */
[----:B------:R0:W-:Y:S04]  /*24e00*/  @!P0 STG.E.U8 desc[UR14][R24.64+0xd8], R7 ;  /* 0x0000d80718008986 */ /* 0x0001e8000c10110e */
[----:B------:R1:W-:Y:S01]  /*24e10*/  @!P1 STG.E.U8 desc[UR14][R24.64+0xd9], R9 ;  /* 0x0000d90918009986 */ /* 0x0003e2000c10110e */
[----:B0-----:R-:W-:-:S03]  /*24e20*/  F2FP.SATFINITE.E4M3.F32.PACK_AB_MERGE_C R7, RZ, R2, RZ ;  /* 0x00000002ff07723e */ /* 0x001fc600048070ff */
[----:B------:R0:W-:Y:S01]  /*24e30*/  @!P5 STG.E.U8 desc[UR14][R26.64+0xd8], R11 ;  /* 0x0000d80b1a00d986 */ /* 0x0001e2000c10110e */
[----:B------:R-:W-:-:S03]  /*24e40*/  FMUL R3, R38, UR20 ;  /* 0x0000001426037c20 */ /* 0x000fc60008400000 */
[----:B------:R-:W4:Y:S02]  /*24e50*/  LDL.LU R38, [R1+0x234] ;  /* 0x0002340001267983 */ /* 0x000f240000300800 */
[----:B-1----:R-:W-:Y:S01]  /*24e60*/  F2FP.SATFINITE.E4M3.F32.PACK_AB_MERGE_C R9, RZ, R3, RZ ;  /* 0x00000003ff09723e */ /* 0x002fe200048070ff */
[----:B------:R-:W-:Y:S02]  /*24e70*/  FMUL R4, R37, UR20 ;  /* 0x0000001425047c20 */ /* 0x000fe40008400000 */
[----:B------:R-:W4:Y:S01]  /*24e80*/  LDL.LU R37, [R1+0x238] ;  /* 0x0002380001257983 */ /* 0x000f220000300800 */
[----:B------:R-:W-:-:S03]  /*24e90*/  FMUL R5, R36, UR20 ;  /* 0x0000001424057c20 */ /* 0x000fc60008400000 */
[----:B------:R-:W4:Y:S01]  /*24ea0*/  LDL.LU R36, [R1+0x23c] ;  /* 0x00023c0001247983 */ /* 0x000f220000300800 */
[----:B--2---:R-:W-:-:S03]  /*24eb0*/  FMUL R2, R35, UR20 ;  /* 0x0000001423027c20 */ /* 0x004fc60008400000 */
[----:B------:R-:W2:Y:S01]  /*24ec0*/  LDL.LU R35, [R1+0x240] ;  /* 0x0002400001237983 */ /* 0x000ea20000300800 */
[----:B0-----:R-:W-:Y:S01]  /*24ed0*/  F2FP.SATFINITE.E4M3.F32.PACK_AB_MERGE_C R11, RZ, R4, RZ ;  /* 0x00000004ff0b723e */ /* 0x001fe200048070ff */
[----:B---3--:R-:W-:Y:S02]  /*24ee0*/  FMUL R3, R33, UR20 ;  /* 0x0000001421037c20 */ /* 0x008fe40008400000 */
[----:B------:R-:W3:Y:S01]  /*24ef0*/  LDL.LU R33, [R1+0x244] ;  /* 0x0002440001217983 */ /* 0x000ee20000300800 */
[----:B----4-:R-:W-:-:S03]  /*24f00*/  FMUL R4, R32, UR20 ;  /* 0x0000001420047c20 */ /* 0x010fc60008400000 */
[----:B------:R-:W4:Y:S04]  /*24f10*/  LDL.LU R32, [R1+0x248] ;  /* 0x0002480001207983 */ /* 0x000f280000300800 */
[----:B------:R0:W-:Y:S01]  /*24f20*/  @!P6 STG.E.U8 desc[UR14][R26.64+0xd9], R13 ;  /* 0x0000d90d1a00e986 */ /* 0x0001e2000c10110e */
[C---:B------:R-:W-:Y:S02]  /*24f30*/  ISETP.LT.OR P6, PT, R0.reuse, 0xe2, !P3 ;  /* 0x000000e20000780c */ /* 0x040fe40005fc1670 */
[C---:B------:R-:W-:Y:S02]  /*24f40*/  ISETP.LT.OR P5, PT, R0.reuse, 0xe1, !P3 ;  /* 0x000000e10000780c */ /* 0x040fe40005fa1670 */
[C---:B------:R-:W-:Y:S02]  /*24f50*/  ISETP.LT.OR P0, PT, R0.reuse, 0xe1, !P2 ;  /* 0x000000e10000780c */ /* 0x040fe40005701670 */
[----:B------:R-:W-:-:S02]  /*24f60*/  ISETP.LT.OR P1, PT, R0, 0xe2, !P2 ;  /* 0x000000e20000780c */ /* 0x000fc40005721670 */
[----:B------:R-:W-:-:S05]  /*24f70*/  F2FP.SATFINITE.E4M3.F32.PACK_AB_MERGE_C R5, RZ, R5, RZ ;  /* 0x00000005ff05723e */ /* 0x000fca00048070ff */
[----:B------:R-:W-:Y:S01]  /*24f80*/  @!P6 STG.E.U8 desc[UR14][R24.64+0xe1], R9 ;  /* 0x0000e1091800e986 */ /* 0x000fe2000c10110e */
[----:B------:R-:W-:Y:S02]  /*24f90*/  ISETP.LT.OR P6, PT, R0, 0xe9, !P3 ;  /* 0x000000e90000780c */ /* 0x000fe40005fc1670 */
[----:B0-----:R-:W-:Y:S01]  /*24fa0*/  F2FP.SATFINITE.E4M3.F32.PACK_AB_MERGE_C R13, RZ, R2, RZ ;  /* 0x00000002ff0d723e */ /* 0x001fe200048070ff */
[----:B------:R-:W-:Y:S01]  /*24fb0*/  FMUL R2, R40, UR20 ;  /* 0x0000001428027c20 */ /* 0x000fe20008400000 */
[----:B------:R0:W-:Y:S01]  /*24fc0*/  @!P5 STG.E.U8 desc[UR14][R24.64+0xe0], R7 ;  /* 0x0000e0071800d986 */ /* 0x0001e2000c10110e */
[----:B------:R-:W-:-:S03]  /*24fd0*/  ISETP.LT.OR P5, PT, R0, 0xea, !P2 ;  /* 0x000000ea0000780c */ /* 0x000fc600057a1670 */
[----:B------:R-:W-:Y:S01]  /*24fe0*/  @!P0 STG.E.U8 desc[UR14][R26.64+0xe0], R11 ;  /* 0x0000e00b1a008986 */ /* 0x000fe2000c10110e */
[----:B------:R-:W-:-:S03]  /*24ff0*/  ISETP.LT.OR P0, PT, R0, 0xea, !P3 ;  /* 0x000000ea0000780c */ /* 0x000fc60005f01670 */
[----:B------:R1:W-:Y:S01]  /*25000*/  @!P1 STG.E.U8 desc[UR14][R26.64+0xe1], R5 ;  /* 0x0000e1051a009986 */ /* 0x0003e2000c10110e */
[----:B------:R-:W-:-:S03]  /*25010*/  ISETP.LT.OR P1, PT, R0, 0xe9, !P2 ;  /* 0x000000e90000780c */ /* 0x000fc60005721670 */
[----:B------:R-:W4:Y:S01]  /*25020*/  LDL.LU R40, [R1+0x24c] ;  /* 0x00024c0001287983 */ /* 0x000f220000300800 */
[----:B0-----:R-:W-:-:S03]  /*25030*/  F2FP.SATFINITE.E4M3.F32.PACK_AB_MERGE_C R7, RZ, R3, RZ ;  /* 0x00000003ff07723e */ /* 0x001fc600048070ff */
[----:B------:R-:W-:Y:S01]  /*25040*/  @!P6 STG.E.U8 desc[UR14][R24.64+0xe8], R13 ;  /* 0x0000e80d1800e986 */ /* 0x000fe2000c10110e */
[----:B-1----:R-:W-:Y:S01]  /*25050*/  F2FP.SATFINITE.E4M3.F32.PACK_AB_MERGE_C R5, RZ, R2, RZ ;  /* 0x00000002ff05723e */ /* 0x002fe200048070ff */
[----:B------:R-:W-:Y:S02]  /*25060*/  FMUL R2, R39, UR20 ;  /* 0x0000001427027c20 */ /* 0x000fe40008400000 */
[----:B------:R-:W4:Y:S01]  /*25070*/  LDL.LU R39, [R1+0x250] ;  /* 0x0002500001277983 */ /* 0x000f220000300800 */
[----:B------:R-:W-:Y:S02]  /*25080*/  ISETP.LT.OR P6, PT, R0, 0xf1, !P3 ;  /* 0x000000f10000780c */ /* 0x000fe40005fc1670 */
[----:B------:R-:W-:Y:S02]  /*25090*/  F2FP.SATFINITE.E4M3.F32.PACK_AB_MERGE_C R9, RZ, R4, RZ ;  /* 0x00000004ff09723e */ /* 0x000fe400048070ff */
[----:B------:R-:W-:Y:S01]  /*250a0*/  F2FP.SATFINITE.E4M3.F32.PACK_AB_MERGE_C R11, RZ, R2, RZ ;  /* 0x00000002ff0b723e */ /* 0x000fe200048070ff */
[----:B------:R0:W-:Y:S04]  /*250b0*/  @!P0 STG.E.U8 desc[UR14][R24.64+0xe9], R7 ;  /* 0x0000e90718008986 */ /* 0x0001e8000c10110e */
[----:B------:R1:W-:Y:S04]  /*250c0*/  @!P5 STG.E.U8 desc[UR14][R26.64+0xe9], R9 ;  /* 0x0000e9091a00d986 */ /* 0x0003e8000c10110e */
[----:B------:R-:W-:Y:S04]  /*250d0*/  @!P1 STG.E.U8 desc[UR14][R26.64+0xe8], R5 ;  /* 0x0000e8051a009986 */ /* 0x000fe8000c10110e */
[----:B------:R2:W-:Y:S01]  /*250e0*/  @!P6 STG.E.U8 desc[UR14][R24.64+0xf0], R11 ;  /* 0x0000f00b1800e986 */ /* 0x0005e2000c10110e */
[----:B------:R-:W-:-:S03]  /*250f0*/  FMUL R3, R38, UR20 ;  /* 0x0000001426037c20 */ /* 0x000fc60008400000 */
[----:B------:R-:W4:Y:S02]  /*25100*/  LDL.LU R38, [R1+0x254] ;  /* 0x0002540001267983 */ /* 0x000f240000300800 */
[----:B0-----:R-:W-:Y:S01]  /*25110*/  F2FP.SATFINITE.E4M3.F32.PACK_AB_MERGE_C R7, RZ, R3, RZ ;  /* 0x00000003ff07723e */ /* 0x001fe200048070ff */
[----:B------:R-:W-:Y:S02]  /*25120*/  FMUL R4, R37, UR20 ;  /* 0x0000001425047c20 */ /* 0x000fe40008400000 */
[----:B------:R-:W4:Y:S01]  /*25130*/  LDL.LU R37, [R1+0x258] ;  /* 0x0002580001257983 */ /* 0x000f220000300800 */
[----:B------:R-:W-:-:S03]  /*25140*/  FMUL R2, R36, UR20 ;  /* 0x0000001424027c20 */ /* 0x000fc60008400000 */
[----:B------:R-:W4:Y:S02]  /*25150*/  LDL.LU R36, [R1+0x25c] ;  /* 0x00025c0001247983 */ /* 0x000f240000300800 */
[----:B-1----:R-:W-:Y:S01]  /*25160*/  F2FP.SATFINITE.E4M3.F32.PACK_AB_MERGE_C R9, RZ, R2, RZ ;  /* 0x00000002ff09723e */ /* 0x002fe200048070ff */
[----:B--2---:R-:W-:Y:S02]  /*25170*/  FMUL R2, R35, UR20 ;  /* 0x0000001423027c20 */ /* 0x004fe40008400000 */
[----:B------:R-:W2:Y:S03]  /*25180*/  LDL.LU R35, [R1+0x260] ;  /* 0x0002600001237983 */ /* 0x000ea60000300800 */
[----:B------:R-:W-:Y:S01]  /*25190*/  F2FP.SATFINITE.E4M3.F32.PACK_AB_MERGE_C R11, RZ, R2, RZ ;  /* 0x00000002ff0b723e */ /* 0x000fe200048070ff */
[----:B---3--:R-:W-:Y:S02]  /*251a0*/  FMUL R3, R33, UR20 ;  /* 0x0000001421037c20 */ /* 0x008fe40008400000 */
[----:B------:R-:W3:Y:S01]  /*251b0*/  LDL.LU R33, [R1+0x264] ;  /* 0x0002640001217983 */ /* 0x000ee20000300800 */
[----:B----4-:R-:W-:-:S03]  /*251c0*/  FMUL R2, R32, UR20 ;  /* 0x0000001420027c20 */ /* 0x010fc60008400000 */
[----:B------:R-:W4:Y:S01]  /*251d0*/  LDL.LU R32, [R1+0x268] ;  /* 0x0002680001207983 */ /* 0x000f220000300800 */
[C---:B------:R-:W-:Y:S02]  /*251e0*/  ISETP.LT.OR P0, PT, R0.reuse, 0xf2, !P3 ;  /* 0x000000f20000780c */ /* 0x040fe40005f01670 */
[C---:B------:R-:W-:Y:S02]  /*251f0*/  ISETP.LT.OR P5, PT, R0.reuse, 0xf2, !P2 ;  /* 0x000000f20000780c */ /* 0x040fe400057a1670 */
[C---:B------:R-:W-:Y:S02]  /*25200*/  ISETP.LT.OR P1, PT, R0.reuse, 0xf1, !P2 ;  /* 0x000000f10000780c */ /* 0x040fe40005721670 */
[----:B------:R-:W-:Y:S02]  /*25210*/  ISETP.LT.OR P6, PT, R0, 0xf9, !P3 ;  /* 0x000000f90000780c */ /* 0x000fe40005fc1670 */
[----:B------:R-:W-:Y:S02]  /*25220*/  F2FP.SATFINITE.E4M3.F32.PACK_AB_MERGE_C R13, RZ, R3, RZ ;  /* 0x00000003ff0d723e */ /* 0x000fe400048070ff */
[----:B------:R-:W-:-:S03]  /*25230*/  F2FP.SATFINITE.E4M3.F32.PACK_AB_MERGE_C R5, RZ, R4, RZ ;  /* 0x00000004ff05723e */ /* 0x000fc600048070ff */
[----:B------:R0:W-:Y:S01]  /*25240*/  @!P0 STG.E.U8 desc[UR14][R24.64+0xf1], R7 ;  /* 0x0000f10718008986 */ /* 0x0001e2000c10110e */
[----:B------:R-:W-:-:S03]  /*25250*/  ISETP.LT.OR P3, PT, R0, 0xfa, !P3 ;  /* 0x000000fa0000780c */ /* 0x000fc60005f61670 */
[----:B------:R1:W-:Y:S01]  /*25260*/  @!P5 STG.E.U8 desc[UR14][R26.64+0xf1], R9 ;  /* 0x0000f1091a00d986 */ /* 0x0003e2000c10110e */
[----:B------:R-:W-:Y:S02]  /*25270*/  ISETP.LT.OR P5, PT, R0, 0xf9, !P2 ;  /* 0x000000f90000780c */ /* 0x000fe400057a1670 */
[----:B0-----:R-:W-:Y:S01]  /*25280*/  F2FP.SATFINITE.E4M3.F32.PACK_AB_MERGE_C R7, RZ, R2, RZ ;  /* 0x00000002ff07723e */ /* 0x001fe200048070ff */
[----:B------:R-:W-:Y:S01]  /*25290*/  @!P1 STG.E.U8 desc[UR14][R26.64+0xf0], R5 ;  /* 0x0000f0051a009986 */ /* 0x000fe2000c10110e */
[----:B------:R-:W-:-:S03]  /*252a0*/  FMUL R2, R40, UR20 ;  /* 0x0000001428027c20 */ /* 0x000fc60008400000 */
[----:B------:R-:W4:Y:S01]  /*252b0*/  LDL.LU R40, [R1+0x26c] ;  /* 0x00026c0001287983 */ /* 0x000f220000300800 */
[----:B------:R-:W-:-:S03]  /*252c0*/  FMUL R3, R39, UR20 ;  /* 0x0000001427037c20 */ /* 0x000fc60008400000 */
[----:B------:R-:W4:Y:S01]  /*252d0*/  LDL.LU R39, [R1+0x270] ;  /* 0x0002700001277983 */ /* 0x000f220000300800 */
[----:B-1----:R-:W-:-:S03]  /*252e0*/  F2FP.SATFINITE.E4M3.F32.PACK_AB_MERGE_C R9, RZ, R2, RZ ;  /* 0x00000002ff09723e */ /* 0x002fc600048070ff */
        /* <DEDUP_REMOVED lines=17> */
[----:B------:R-:W4:Y:S01]  /*25400*/  LDL.LU R32, [R1+0x288] ;  /* 0x0002880001207983 */ /* 0x000f220000300800 */
[----:B------:R-:W-:Y:S02]  /*25410*/  ISETP.GE.AND P1, PT, R34, 0x81, PT ;  /* 0x000000812200780c */ /* 0x000fe40003f26270 */
[C---:B------:R-:W-:Y:S02]  /*25420*/  ISETP.LT.OR P2, PT, R0.reuse, 0xfa, !P2 ;  /* 0x000000fa0000780c */ /* 0x040fe40005741670 */
[C---:B------:R-:W-:Y:S02]  /*25430*/  ISETP.LT.OR P6, PT, R0.reuse, 0x1, !P1 ;  /* 0x000000010000780c */ /* 0x040fe40004fc1670 */
[----:B------:R-:W-:Y:S02]  /*25440*/  ISETP.LT.OR P3, PT, R0, 0x2, !P1 ;  /* 0x000000020000780c */ /* 0x000fe40004f61670 */
[----:B------:R-:W-:-:S07]  /*25450*/  ISETP.GE.AND P0, PT, R34, 0x89, PT ;  /* 0x000000892200780c */ /* 0x000fce0003f06270 */
[----:B------:R0:W-:Y:S04]  /*25460*/  @!P2 STG.E.U8 desc[UR14][R26.64+0xf9], R9 ;  /* 0x0000f9091a00a986 */ /* 0x0001e8000c10110e */
[----:B------:R-:W-:Y:S01]  /*25470*/  @!P6 STG.E.U8 desc[UR14][R30.64], R11 ;  /* 0x0000000b1e00e986 */ /* 0x000fe2000c10110e */
[C---:B------:R-:W-:Y:S02]  /*25480*/  ISETP.LT.OR P6, PT, R0.reuse, 0x2, !P0 ;  /* 0x000000020000780c */ /* 0x040fe400047c1670 */
[C---:B------:R-:W-:Y:S01]  /*25490*/  ISETP.LT.OR P5, PT, R0.reuse, 0x1, !P0 ;  /* 0x000000010000780c */ /* 0x040fe200047a1670 */
[----:B------:R1:W-:Y:S01]  /*254a0*/  @!P3 STG.E.U8 desc[UR14][R30.64+0x1], R13 ;  /* 0x0000010d1e00b986 */ /* 0x0003e2000c10110e */
[----:B------:R-:W-:Y:S02]  /*254b0*/  ISETP.LT.OR P2, PT, R0, 0xa, !P1 ;  /* 0x0000000a0000780c */ /* 0x000fe40004f41670 */
[----:B0-----:R-:W-:Y:S01]  /*254c0*/  F2FP.SATFINITE.E4M3.F32.PACK_AB_MERGE_C R9, RZ, R3, RZ ;  /* 0x00000003ff09723e */ /* 0x001fe200048070ff */
[----:B------:R-:W-:-:S02]  /*254d0*/  FMUL R3, R40, UR20 ;  /* 0x0000001428037c20 */ /* 0x000fc40008400000 */
[----:B------:R-:W4:Y:S01]  /*254e0*/  LDL.LU R40, [R1+0x28c] ;  /* 0x00028c0001287983 */ /* 0x000f220000300800 */
[----:B-1----:R-:W-:Y:S02]  /*254f0*/  F2FP.SATFINITE.E4M3.F32.PACK_AB_MERGE_C R13, RZ, R2, RZ ;  /* 0x00000002ff0d723e */ /* 0x002fe400048070ff */
[C---:B------:R-:W-:Y:S01]  /*25500*/  ISETP.LT.OR P3, PT, R0.reuse, 0x9, !P1 ;  /* 0x000000090000780c */ /* 0x040fe20004f61670 */
[----:B------:R0:W-:Y:S01]  /*25510*/  @!P6 STG.E.U8 desc[UR14][R28.64+0x1], R7 ;  /* 0x000001071c00e986 */ /* 0x0001e2000c10110e */
[----:B------:R-:W-:Y:S01]  /*25520*/  F2FP.SATFINITE.E4M3.F32.PACK_AB_MERGE_C R5, RZ, R5, RZ ;  /* 0x00000005ff05723e */ /* 0x000fe200048070ff */
[----:B------:R-:W-:Y:S02]  /*25530*/  FMUL R2, R39, UR20 ;  /* 0x0000001427027c20 */ /* 0x000fe40008400000 */
[----:B------:R-:W4:Y:S01]  /*25540*/  LDL.LU R39, [R1+0x290] ;  /* 0x0002900001277983 */ /* 0x000f220000300800 */
[----:B------:R-:W-:Y:S02]  /*25550*/  F2FP.SATFINITE.E4M3.F32.PACK_AB_MERGE_C R11, RZ, R4, RZ ;  /* 0x00000004ff0b723e */ /* 0x000fe400048070ff */
[----:B------:R-:W-:-:S02]  /*25560*/  ISETP.LT.OR P6, PT, R0, 0xa, !P0 ;  /* 0x0000000a0000780c */ /* 0x000fc400047c1670 */
[----:B0-----:R-:W-:Y:S01]  /*25570*/  F2FP.SATFINITE.E4M3.F32.PACK_AB_MERGE_C R7, RZ, R2, RZ ;  /* 0x00000002ff07723e */ /* 0x001fe200048070ff */
[----:B------:R0:W-:Y:S04]  /*25580*/  @!P5 STG.E.U8 desc[UR14][R28.64], R5 ;  /* 0x000000051c00d986 */ /* 0x0001e8000c10110e */
[----:B------:R-:W-:Y:S04]  /*25590*/  @!P2 STG.E.U8 desc[UR14][R30.64+0x9], R11 ;  /* 0x0000090b1e00a986 */ /* 0x000fe8000c10110e */
[----:B------:R1:W-:Y:S01]  /*255a0*/  @!P3 STG.E.U8 desc[UR14][R30.64+0x8], R9 ;  /* 0x000008091e00b986 */ /* 0x0003e2000c10110e */
[----:B0-----:R-:W-:-:S05]  /*255b0*/  F2FP.SATFINITE.E4M3.F32.PACK_AB_MERGE_C R5, RZ, R3, RZ ;  /* 0x00000003ff05723e */ /* 0x001fca00048070ff */
[----:B------:R4:W-:Y:S01]  /*255c0*/  @!P6 STG.E.U8 desc[UR14][R28.64+0x9], R5 ;  /* 0x000009051c00e986 */ /* 0x0009e2000c10110e */
[----:B------:R-:W-:-:S03]  /*255d0*/  FMUL R4, R38, UR20 ;  /* 0x0000001426047c20 */ /* 0x000fc60008400000 */
[----:B------:R-:W4:Y:S02]  /*255e0*/  LDL.LU R38, [R1+0x294] ;  /* 0x0002940001267983 */ /* 0x000f240000300800 */
[----:B-1----:R-:W-:Y:S01]  /*255f0*/  F2FP.SATFINITE.E4M3.F32.PACK_AB_MERGE_C R9, RZ, R4, RZ ;  /* 0x00000004ff09723e */ /* 0x002fe200048070ff */
[----:B------:R-:W-:Y:S02]  /*25600*/  FMUL R2, R37, UR20 ;  /* 0x0000001425027c20 */ /* 0x000fe40008400000 */
[----:B------:R-:W4:Y:S03]  /*25610*/  LDL.LU R37, [R1+0x298] ;  /* 0x0002980001257983 */ /* 0x000f260000300800 */
[----:B------:R-:W-:Y:S01]  /*25620*/  F2FP.SATFINITE.E4M3.F32.PACK_AB_MERGE_C R11, RZ, R2, RZ ;  /* 0x00000002ff0b723e */ /* 0x000fe200048070ff */
[----:B------:R-:W-:Y:S02]  /*25630*/  FMUL R2, R36, UR20 ;  /* 0x0000001424027c20 */ /* 0x000fe40008400000 */
[----:B------:R-:W4:Y:S01]  /*25640*/  LDL.LU R36, [R1+0x29c] ;  /* 0x00029c0001247983 */ /* 0x000f220000300800 */
[----:B--2---:R-:W-:-:S03]  /*25650*/  FMUL R3, R35, UR20 ;  /* 0x0000001423037c20 */ /* 0x004fc60008400000 */
[----:B------:R-:W2:Y:S01]  /*25660*/  LDL.LU R35, [R1+0x2a0] ;  /* 0x0002a00001237983 */ /* 0x000ea20000300800 */
[----:B---3--:R-:W-:-:S03]  /*25670*/  FMUL R4, R33, UR20 ;  /* 0x0000001421047c20 */ /* 0x008fc60008400000 */
[----:B------:R-:W3:Y:S01]  /*25680*/  LDL.LU R33, [R1+0x2a4] ;  /* 0x0002a40001217983 */ /* 0x000ee20000300800 */
[----:B----4-:R-:W-:-:S03]  /*25690*/  FMUL R5, R32, UR20 ;  /* 0x0000001420057c20 */ /* 0x010fc60008400000 */
[----:B------:R-:W4:Y:S01]  /*256a0*/  LDL.LU R32, [R1+0x2a8] ;  /* 0x0002a80001207983 */ /* 0x000f220000300800 */
[C---:B------:R-:W-:Y:S02]  /*256b0*/  ISETP.LT.OR P5, PT, R0.reuse, 0x9, !P0 ;  /* 0x000000090000780c */ /* 0x040fe400047a1670 */
[C---:B------:R-:W-:Y:S02]  /*256c0*/  ISETP.LT.OR P3, PT, R0.reuse, 0x11, !P1 ;  /* 0x000000110000780c */ /* 0x040fe40004f61670 */
[C---:B------:R-:W-:Y:S02]  /*256d0*/  ISETP.LT.OR P2, PT, R0.reuse, 0x12, !P1 ;  /* 0x000000120000780c */ /* 0x040fe40004f41670 */
[----:B------:R-:W-:-:S07]  /*256e0*/  ISETP.LT.OR P6, PT, R0, 0x12, !P0 ;  /* 0x000000120000780c */ /* 0x000fce00047c1670 */
[----:B------:R-:W-:Y:S01]  /*256f0*/  @!P5 STG.E.U8 desc[UR14][R28.64+0x8], R13 ;  /* 0x0000080d1c00d986 */ /* 0x000fe2000c10110e */
[----:B------:R-:W-:-:S03]  /*25700*/  ISETP.LT.OR P5, PT, R0, 0x11, !P0 ;  /* 0x000000110000780c */ /* 0x000fc600047a1670 */
[----:B------:R0:W-:Y:S01]  /*25710*/  @!P3 STG.E.U8 desc[UR14][R30.64+0x10], R7 ;  /* 0x000010071e00b986 */ /* 0x0001e2000c10110e */
[----:B------:R-:W-:-:S03]  /*25720*/  ISETP.LT.OR P3, PT, R0, 0x19, !P1 ;  /* 0x000000190000780c */ /* 0x000fc60004f61670 */
[----:B------:R1:W-:Y:S01]  /*25730*/  @!P2 STG.E.U8 desc[UR14][R30.64+0x11], R9 ;  /* 0x000011091e00a986 */ /* 0x0003e2000c10110e */
[----:B------:R-:W-:Y:S02]  /*25740*/  ISETP.LT.OR P2, PT, R0, 0x1a, !P1 ;  /* 0x0000001a0000780c */ /* 0x000fe40004f41670 */
[----:B0-----:R-:W-:Y:S01]  /*25750*/  F2FP.SATFINITE.E4M3.F32.PACK_AB_MERGE_C R7, RZ, R2, RZ ;  /* 0x00000002ff07723e */ /* 0x001fe200048070ff */
[----:B------:R-:W-:Y:S01]  /*25760*/  FMUL R2, R40, UR20 ;  /* 0x0000001428027c20 */ /* 0x000fe20008400000 */
[----:B-1----:R-:W-:Y:S01]  /*25770*/  F2FP.SATFINITE.E4M3.F32.PACK_AB_MERGE_C R9, RZ, R3, RZ ;  /* 0x00000003ff09723e */ /* 0x002fe200048070ff */
[----:B------:R-:W4:Y:S01]  /*25780*/  LDL.LU R40, [R1+0x2ac] ;  /* 0x0002ac0001287983 */ /* 0x000f220000300800 */
[----:B------:R-:W-:-:S03]  /*25790*/  F2FP.SATFINITE.E4M3.F32.PACK_AB_MERGE_C R13, RZ, R4, RZ ;  /* 0x00000004ff0d723e */ /* 0x000fc600048070ff */
[----:B------:R0:W-:Y:S01]  /*257a0*/  @!P6 STG.E.U8 desc[UR14][R28.64+0x11], R7 ;  /* 0x000011071c00e986 */ /* 0x0001e2000c10110e */
[----:B------:R-:W-:Y:S01]  /*257b0*/  ISETP.LT.OR P6, PT, R0, 0x1a, !P0 ;  /* 0x0000001a0000780c */ /* 0x000fe200047c1670 */
[----:B------:R-:W-:Y:S02]  /*257c0*/  FMUL R3, R39, UR20 ;  /* 0x0000001427037c20 */ /* 0x000fe40008400000 */
[----:B------:R-:W4:Y:S01]  /*257d0*/  LDL.LU R39, [R1+0x2b0] ;  /* 0x0002b00001277983 */ /* 0x000f220000300800 */
[----:B0-----:R-:W-:-:S03]  /*257e0*/  F2FP.SATFINITE.E4M3.F32.PACK_AB_MERGE_C R7, RZ, R2, RZ ;  /* 0x00000002ff07723e */ /* 0x001fc600048070ff */
[----:B------:R-:W-:Y:S04]  /*257f0*/  @!P5 STG.E.U8 desc[UR14][R28.64+0x10], R11 ;  /* 0x0000100b1c00d986 */ /* 0x000fe8000c10110e */
[----:B------:R0:W-:Y:S04]  /*25800*/  @!P3 STG.E.U8 desc[UR14][R30.64+0x18], R9 ;  /* 0x000018091e00b986 */ /* 0x0001e8000c10110e */
[----:B------:R1:W-:Y:S01]  /*25810*/  @!P2 STG.E.U8 desc[UR14][R30.64+0x19], R13 ;  /* 0x0000190d1e00a986 */ /* 0x0003e2000c10110e */
[----:B0-----:R-:W-:-:S03]  /*25820*/  F2FP.SATFINITE.E4M3.F32.PACK_AB_MERGE_C R9, RZ, R3, RZ ;  /* 0x00000003ff09723e */ /* 0x001fc600048070ff */
[----:B------:R0:W-:Y:S01]  /*25830*/  @!P6 STG.E.U8 desc[UR14][R28.64+0x19], R7 ;  /* 0x000019071c00e986 */ /* 0x0001e2000c10110e */
[----:B------:R-:W-:-:S03]  /*25840*/  FMUL R4, R38, UR20 ;  /* 0x0000001426047c20 */ /* 0x000fc60008400000 */
[----:B------:R-:W4:Y:S02]  /*25850*/  LDL.LU R38, [R1+0x2b4] ;  /* 0x0002b40001267983 */ /* 0x000f240000300800 */
[----:B------:R-:W-:Y:S01]  /*25860*/  F2FP.SATFINITE.E4M3.F32.PACK_AB_MERGE_C R11, RZ, R4, RZ ;  /* 0x00000004ff0b723e */ /* 0x000fe200048070ff */
[----:B------:R-:W-:Y:S02]  /*25870*/  FMUL R2, R37, UR20 ;  /* 0x0000001425027c20 */ /* 0x000fe40008400000 */
[----:B------:R-:W4:Y:S03]  /*25880*/  LDL.LU R37, [R1+0x2b8] ;  /* 0x0002b80001257983 */ /* 0x000f260000300800 */
[----:B-1----:R-:W-:Y:S01]  /*25890*/  F2FP.SATFINITE.E4M3.F32.PACK_AB_MERGE_C R13, RZ, R2, RZ ;  /* 0x00000002ff0d723e */ /* 0x002fe200048070ff */
[----:B------:R-:W-:Y:S02]  /*258a0*/  FMUL R3, R36, UR20 ;  /* 0x0000001424037c20 */ /* 0x000fe40008400000 */
[----:B------:R-:W4:Y:S01]  /*258b0*/  LDL.LU R36, [R1+0x2bc] ;  /* 0x0002bc0001247983 */ /* 0x000f220000300800 */
[----:B--2---:R-:W-:-:S03]  /*258c0*/  FMUL R2, R35, UR20 ;  /* 0x0000001423027c20 */ /* 0x004fc60008400000 */
[----:B------:R-:W2:Y:S02]  /*258d0*/  LDL.LU R35, [R1+0x2c0] ;  /* 0x0002c00001237983 */ /* 0x000ea40000300800 */
[----:B0-----:R-:W-:Y:S01]  /*258e0*/  F2FP.SATFINITE.E4M3.F32.PACK_AB_MERGE_C R7, RZ, R2, RZ ;  /* 0x00000002ff07723e */ /* 0x001fe200048070ff */
[----:B---3--:R-:W-:Y:S02]  /*258f0*/  FMUL R4, R33, UR20 ;  /* 0x0000001421047c20 */ /* 0x008fe40008400000 */
[----:B------:R-:W3:Y:S01]  /*25900*/  LDL.LU R33, [R1+0x2c4] ;  /* 0x0002c40001217983 */ /* 0x000ee20000300800 */
[----:B----4-:R-:W-:-:S03]  /*25910*/  FMUL R2, R32, UR20 ;  /* 0x0000001420027c20 */ /* 0x010fc60008400000 */
[----:B------:R-:W4:Y:S01]  /*25920*/  LDL.LU R32, [R1+0x2c8] ;  /* 0x0002c80001207983 */ /* 0x000f220000300800 */
[C---:B------:R-:W-:Y:S02]  /*25930*/  ISETP.LT.OR P5, PT, R0.reuse, 0x19, !P0 ;  /* 0x000000190000780c */ /* 0x040fe400047a1670 */
[C---:B------:R-:W-:Y:S02]  /*25940*/  ISETP.LT.OR P3, PT, R0.reuse, 0x21, !P1 ;  /* 0x000000210000780c */ /* 0x040fe40004f61670 */
[C---:B------:R-:W-:Y:S02]  /*25950*/  ISETP.LT.OR P2, PT, R0.reuse, 0x22, !P1 ;  /* 0x000000220000780c */ /* 0x040fe40004f41670 */
[----:B------:R-:W-:Y:S02]  /*25960*/  F2FP.SATFINITE.E4M3.F32.PACK_AB_MERGE_C R5, RZ, R5, RZ ;  /* 0x00000005ff05723e */ /* 0x000fe400048070ff */
[----:B------:R-:W-:-:S05]  /*25970*/  ISETP.LT.OR P6, PT, R0, 0x22, !P0 ;  /* 0x000000220000780c */ /* 0x000fca00047c1670 */
[----:B------:R0:W-:Y:S01]  /*25980*/  @!P5 STG.E.U8 desc[UR14][R28.64+0x18], R5 ;  /* 0x000018051c00d986 */ /* 0x0001e2000c10110e */
[----:B------:R-:W-:-:S03]  /*25990*/  ISETP.LT.OR P5, PT, R0, 0x21, !P0 ;  /* 0x000000210000780c */ /* 0x000fc600047a1670 */
[----:B------:R-:W-:Y:S01]  /*259a0*/  @!P3 STG.E.U8 desc[UR14][R30.64+0x20], R9 ;  /* 0x000020091e00b986 */ /* 0x000fe2000c10110e */
[----:B------:R-:W-:-:S03]  /*259b0*/  ISETP.LT.OR P3, PT, R0, 0x29, !P1 ;  /* 0x000000290000780c */ /* 0x000fc60004f61670 */
[----:B------:R1:W-:Y:S01]  /*259c0*/  @!P2 STG.E.U8 desc[UR14][R30.64+0x21], R11 ;  /* 0x0000210b1e00a986 */ /* 0x0003e2000c10110e */
[----:B------:R-:W-:Y:S02]  /*259d0*/  ISETP.LT.OR P2, PT, R0, 0x2a, !P1 ;  /* 0x0000002a0000780c */ /* 0x000fe40004f41670 */
[----:B0-----:R-:W-:Y:S02]  /*259e0*/  F2FP.SATFINITE.E4M3.F32.PACK_AB_MERGE_C R5, RZ, R3, RZ ;  /* 0x00000003ff05723e */ /* 0x001fe400048070ff */
[----:B-1----:R-:W-:Y:S01]  /*259f0*/  F2FP.SATFINITE.E4M3.F32.PACK_AB_MERGE_C R11, RZ, R2, RZ ;  /* 0x00000002ff0b723e */ /* 0x002fe200048070ff */
[----:B------:R-:W-:Y:S02]  /*25a00*/  FMUL R2, R40, UR20 ;  /* 0x0000001428027c20 */ /* 0x000fe40008400000 */
[----:B------:R-:W4:Y:S01]  /*25a10*/  LDL.LU R40, [R1+0x2cc] ;  /* 0x0002cc0001287983 */ /* 0x000f220000300800 */
[----:B------:R-:W-:-:S03]  /*25a20*/  F2FP.SATFINITE.E4M3.F32.PACK_AB_MERGE_C R9, RZ, R4, RZ ;  /* 0x00000004ff09723e */ /* 0x000fc600048070ff */
[----:B------:R-:W-:Y:S01]  /*25a30*/  @!P6 STG.E.U8 desc[UR14][R28.64+0x21], R5 ;  /* 0x000021051c00e986 */ /* 0x000fe2000c10110e */
[----:B------:R-:W-:-:S03]  /*25a40*/  FMUL R3, R39, UR20 ;  /* 0x0000001427037c20 */ /* 0x000fc60008400000 */
[----:B------:R-:W4:Y:S01]  /*25a50*/  LDL.LU R39, [R1+0x2d0] ;  /* 0x0002d00001277983 */ /* 0x000f220000300800 */
[----:B------:R-:W-:-:S03]  /*25a60*/  ISETP.LT.OR P6, PT, R0, 0x2a, !P0 ;  /* 0x0000002a0000780c */ /* 0x000fc600047c1670 */
[----:B------:R-:W-:Y:S04]  /*25a70*/  @!P5 STG.E.U8 desc[UR14][R28.64+0x20], R13 ;  /* 0x0000200d1c00d986 */ /* 0x000fe8000c10110e */
[----:B------:R0:W-:Y:S04]  /*25a80*/  @!P3 STG.E.U8 desc[UR14][R30.64+0x28], R7 ;  /* 0x000028071e00b986 */ /* 0x0001e8000c10110e */
[----:B------:R1:W-:Y:S01]  /*25a90*/  @!P2 STG.E.U8 desc[UR14][R30.64+0x29], R9 ;  /* 0x000029091e00a986 */ /* 0x0003e2000c10110e */
[----:B0-----:R-:W-:Y:S02]  /*25aa0*/  F2FP.SATFINITE.E4M3.F32.PACK_AB_MERGE_C R7, RZ, R2, RZ ;  /* 0x00000002ff07723e */ /* 0x001fe400048070ff */
[----:B-1----:R-:W-:-:S03]  /*25ab0*/  F2FP.SATFINITE.E4M3.F32.PACK_AB_MERGE_C R9, RZ, R3, RZ ;  /* 0x00000003ff09723e */ /* 0x002fc600048070ff */
[----:B------:R0:W-:Y:S01]  /*25ac0*/  @!P6 STG.E.U8 desc[UR14][R28.64+0x29], R7 ;  /* 0x000029071c00e986 */ /* 0x0001e2000c10110e */
[----:B------:R-:W-:-:S03]  /*25ad0*/  FMUL R4, R38, UR20 ;  /* 0x0000001426047c20 */ /* 0x000fc60008400000 */
[----:B------:R-:W4:Y:S02]  /*25ae0*/  LDL.LU R38, [R1+0x2d4] ;  /* 0x0002d40001267983 */ /* 0x000f240000300800 */
[----:B------:R-:W-:Y:S01]  /*25af0*/  F2FP.SATFINITE.E4M3.F32.PACK_AB_MERGE_C R13, RZ, R4, RZ ;  /* 0x00000004ff0d723e */ /* 0x000fe200048070ff */
        /* <DEDUP_REMOVED lines=21> */
[----:B------:R-:W-:Y:S02]  /*25c50*/  F2FP.SATFINITE.E4M3.F32.PACK_AB_MERGE_C R5, RZ, R5, RZ ;  /* 0x00000005ff05723e */ /* 0x000fe400048070ff */
[----:B0-----:R-:W-:Y:S02]  /*25c60*/  F2FP.SATFINITE.E4M3.F32.PACK_AB_MERGE_C R13, RZ, R2, RZ ;  /* 0x00000002ff0d723e */ /* 0x001fe400048070ff */
[----:B-1----:R-:W-:Y:S01]  /*25c70*/  F2FP.SATFINITE.E4M3.F32.PACK_AB_MERGE_C R9, RZ, R3, RZ ;  /* 0x00000003ff09723e */ /* 0x002fe200048070ff */
[----:B------:R-:W-:Y:S02]  /*25c80*/  FMUL R3, R40, UR20 ;  /* 0x0000001428037c20 */ /* 0x000fe40008400000 */
[----:B------:R-:W4:Y:S01]  /*25c90*/  LDL.LU R40, [R1+0x2ec] ;  /* 0x0002ec0001287983 */ /* 0x000f220000300800 */
[----:B------:R-:W-:Y:S01]  /*25ca0*/  F2FP.SATFINITE.E4M3.F32.PACK_AB_MERGE_C R11, RZ, R4, RZ ;  /* 0x00000004ff0b723e */ /* 0x000fe200048070ff */
[----:B------:R-:W-:-:S02]  /*25cb0*/  FMUL R2, R39, UR20 ;  /* 0x0000001427027c20 */ /* 0x000fc40008400000 */
[----:B------:R-:W4:Y:S04]  /*25cc0*/  LDL.LU R39, [R1+0x2f0] ;  /* 0x0002f00001277983 */ /* 0x000f280000300800 */
[----:B------:R0:W-:Y:S01]  /*25cd0*/  @!P6 STG.E.U8 desc[UR14][R28.64+0x31], R7 ;  /* 0x000031071c00e986 */ /* 0x0001e2000c10110e */
[----:B------:R-:W-:-:S03]  /*25ce0*/  ISETP.LT.OR P6, PT, R0, 0x3a, !P0 ;  /* 0x0000003a0000780c */ /* 0x000fc600047c1670 */
[----:B------:R1:W-:Y:S01]  /*25cf0*/  @!P5 STG.E.U8 desc[UR14][R28.64+0x30], R5 ;  /* 0x000030051c00d986 */ /* 0x0003e2000c10110e */
[----:B0-----:R-:W-:-:S03]  /*25d00*/  F2FP.SATFINITE.E4M3.F32.PACK_AB_MERGE_C R7, RZ, R2, RZ ;  /* 0x00000002ff07723e */ /* 0x001fc600048070ff */
[----:B------:R-:W-:Y:S01]  /*25d10*/  @!P2 STG.E.U8 desc[UR14][R30.64+0x39], R11 ;  /* 0x0000390b1e00a986 */ /* 0x000fe2000c10110e */
[----:B-1----:R-:W-:-:S03]  /*25d20*/  F2FP.SATFINITE.E4M3.F32.PACK_AB_MERGE_C R5, RZ, R3, RZ ;  /* 0x00000003ff05723e */ /* 0x002fc600048070ff */
[----:B------:R0:W-:Y:S04]  /*25d30*/  @!P3 STG.E.U8 desc[UR14][R30.64+0x38], R9 ;  /* 0x000038091e00b986 */ /* 0x0001e8000c10110e */
[----:B------:R4:W-:Y:S01]  /*25d40*/  @!P6 STG.E.U8 desc[UR14][R28.64+0x39], R5 ;  /* 0x000039051c00e986 */ /* 0x0009e2000c10110e */
[----:B------:R-:W-:-:S03]  /*25d50*/  FMUL R4, R38, UR20 ;  /* 0x0000001426047c20 */ /* 0x000fc60008400000 */
[----:B------:R-:W4:Y:S02]  /*25d60*/  LDL.LU R38, [R1+0x2f4] ;  /* 0x0002f40001267983 */ /* 0x000f240000300800 */
[----:B0-----:R-:W-:Y:S01]  /*25d70*/  F2FP.SATFINITE.E4M3.F32.PACK_AB_MERGE_C R9, RZ, R4, RZ ;  /* 0x00000004ff09723e */ /* 0x001fe200048070ff */
        /* <DEDUP_REMOVED lines=26> */
[----:B------:R0:W-:Y:S01]  /*25f20*/  @!P6 STG.E.U8 desc[UR14][R28.64+0x41], R7 ;  /* 0x000041071c00e986 */ /* 0x0001e2000c10110e */
[----:B------:R-:W-:-:S03]  /*25f30*/  FMUL R3, R39, UR20 ;  /* 0x0000001427037c20 */ /* 0x000fc60008400000 */
[----:B------:R-:W4:Y:S01]  /*25f40*/  LDL.LU R39, [R1+0x310] ;  /* 0x0003100001277983 */ /* 0x000f220000300800 */
[----:B------:R-:W-:Y:S02]  /*25f50*/  ISETP.LT.OR P6, PT, R0, 0x4a, !P0 ;  /* 0x0000004a0000780c */ /* 0x000fe400047c1670 */
[----:B0-----:R-:W-:Y:S01]  /*25f60*/  F2FP.SATFINITE.E4M3.F32.PACK_AB_MERGE_C R7, RZ, R2, RZ ;  /* 0x00000002ff07723e */ /* 0x001fe200048070ff */
        /* <DEDUP_REMOVED lines=155> */
[----:B------:R-:W-:Y:S01]  /*26920*/  F2FP.SATFINITE.E4M3.F32.PACK_AB_MERGE_C R9, RZ, R4, RZ ;  /* 0x00000004ff09723e */ /* 0x000fe200048070ff */
[----:B------:R-:W-:-:S02]  /*26930*/  FMUL R3, R39, UR20 ;  /* 0x0000001427037c20 */ /* 0x000fc40008400000 */
[----:B------:R-:W4:Y:S04]  /*26940*/  LDL.LU R39, [R1+0x390] ;  /* 0x0003900001277983 */ /* 0x000f280000300800 */
[----:B------:R-:W-:Y:S04]  /*26950*/  @!P6 STG.E.U8 desc[UR14][R28.64+0x81], R5 ;  /* 0x000081051c00e986 */ /* 0x000fe8000c10110e */
[----:B------:R-:W-:Y:S04]  /*26960*/  @!P5 STG.E.U8 desc[UR14][R28.64+0x80], R13 ;  /* 0x0000800d1c00d986 */ /* 0x000fe8000c10110e */
[----:B------:R0:W-:Y:S04]  /*26970*/  @!P3 STG.E.U8 desc[UR14][R30.64+0x88], R7 ;  /* 0x000088071e00b986 */ /* 0x0001e8000c10110e */
[----:B------:R1:W-:Y:S01]  /*26980*/  @!P2 STG.E.U8 desc[UR14][R30.64+0x89], R9 ;  /* 0x000089091e00a986 */ /* 0x0003e2000c10110e */
[----:B0-----:R-:W-:-:S02]  /*26990*/  F2FP.SATFINITE.E4M3.F32.PACK_AB_MERGE_C R7, RZ, R2, RZ ;  /* 0x00000002ff07723e */ /* 0x001fc400048070ff */
[----:B-1----:R-:W-:Y:S01]  /*269a0*/  F2FP.SATFINITE.E4M3.F32.PACK_AB_MERGE_C R9, RZ, R3, RZ ;  /* 0x00000003ff09723e */ /* 0x002fe200048070ff */
[----:B------:R-:W-:Y:S02]  /*269b0*/  FMUL R4, R38, UR20 ;  /* 0x0000001426047c20 */ /* 0x000fe40008400000 */
[----:B------:R-:W4:Y:S03]  /*269c0*/  LDL.LU R38, [R1+0x394] ;  /* 0x0003940001267983 */ /* 0x000f260000300800 */
[----:B------:R-:W-:Y:S01]  /*269d0*/  F2FP.SATFINITE.E4M3.F32.PACK_AB_MERGE_C R13, RZ, R4, RZ ;  /* 0x00000004ff0d723e */ /* 0x000fe200048070ff */
[----:B------:R-:W-:Y:S02]  /*269e0*/  FMUL R5, R37, UR20 ;  /* 0x0000001425057c20 */ /* 0x000fe40008400000 */
[----:B------:R-:W4:Y:S01]  /*269f0*/  LDL.LU R37, [R1+0x398] ;  /* 0x0003980001257983 */ /* 0x000f220000300800 */
[----:B------:R-:W-:-:S03]  /*26a00*/  FMUL R2, R36, UR20 ;  /* 0x0000001424027c20 */ /* 0x000fc60008400000 */
[----:B------:R-:W4:Y:S01]  /*26a10*/  LDL.LU R36, [R1+0x39c] ;  /* 0x00039c0001247983 */ /* 0x000f220000300800 */
[----:B--2---:R-:W-:-:S03]  /*26a20*/  FMUL R3, R35, UR20 ;  /* 0x0000001423037c20 */ /* 0x004fc60008400000 */
[----:B------:R-:W2:Y:S01]  /*26a30*/  LDL.LU R35, [R1+0x3a0] ;  /* 0x0003a00001237983 */ /* 0x000ea20000300800 */
        /* <DEDUP_REMOVED lines=9> */
[----:B------:R0:W-:Y:S01]  /*26ad0*/  @!P6 STG.E.U8 desc[UR14][R28.64+0x89], R7 ;  /* 0x000089071c00e986 */ /* 0x0001e2000c10110e */
[----:B------:R-:W-:-:S03]  /*26ae0*/  ISETP.LT.OR P6, PT, R0, 0x92, !P0 ;  /* 0x000000920000780c */ /* 0x000fc600047c1670 */
[----:B------:R-:W-:Y:S01]  /*26af0*/  @!P5 STG.E.U8 desc[UR14][R28.64+0x88], R11 ;  /* 0x0000880b1c00d986 */ /* 0x000fe2000c10110e */
[----:B------:R-:W-:-:S03]  /*26b00*/  ISETP.LT.OR P5, PT, R0, 0x91, !P0 ;  /* 0x000000910000780c */ /* 0x000fc600047a1670 */
[----:B------:R1:W-:Y:S01]  /*26b10*/  @!P3 STG.E.U8 desc[UR14][R30.64+0x90], R9 ;  /* 0x000090091e00b986 */ /* 0x0003e2000c10110e */
[C---:B------:R-:W-:Y:S02]  /*26b20*/  ISETP.LT.OR P3, PT, R0.reuse, 0x99, !P1 ;  /* 0x000000990000780c */ /* 0x040fe40004f61670 */
[----:B0-----:R-:W-:Y:S01]  /*26b30*/  F2FP.SATFINITE.E4M3.F32.PACK_AB_MERGE_C R7, RZ, R2, RZ ;  /* 0x00000002ff07723e */ /* 0x001fe200048070ff */
[----:B------:R-:W-:Y:S01]  /*26b40*/  @!P2 STG.E.U8 desc[UR14][R30.64+0x91], R13 ;  /* 0x0000910d1e00a986 */ /* 0x000fe2000c10110e */
[----:B------:R-:W-:Y:S02]  /*26b50*/  ISETP.LT.OR P2, PT, R0, 0x9a, !P1 ;  /* 0x0000009a0000780c */ /* 0x000fe40004f41670 */
        /* <DEDUP_REMOVED lines=86> */
[----:B------:R0:W-:Y:S01]  /*270c0*/  @!P6 STG.E.U8 desc[UR14][R28.64+0xb1], R7 ;  /* 0x0000b1071c00e986 */ /* 0x0001e2000c10110e */
[----:B------:R-:W-:-:S03]  /*270d0*/  ISETP.LT.OR P6, PT, R0, 0xba, !P0 ;  /* 0x000000ba0000780c */ /* 0x000fc600047c1670 */
[----:B------:R-:W4:Y:S04]  /*270e0*/  LDL.LU R39, [R1+0x3f0] ;  /* 0x0003f00001277983 */ /* 0x000f280000300800 */
        /* <DEDUP_REMOVED lines=33> */
[----:B------:R0:W-:Y:S01]  /*27300*/  @!P6 STG.E.U8 desc[UR14][R28.64+0xc1], R7 ;  /* 0x0000c1071c00e986 */ /* 0x0001e2000c10110e */
[----:B------:R-:W-:-:S03]  /*27310*/  ISETP.LT.OR P6, PT, R0, 0xca, !P0 ;  /* 0x000000ca0000780c */ /* 0x000fc600047c1670 */
[----:B------:R-:W4:Y:S01]  /*27320*/  LDL.LU R40, [R1+0x40c] ;  /* 0x00040c0001287983 */ /* 0x000f220000300800 */
[----:B------:R-:W-:Y:S01]  /*27330*/  F2FP.SATFINITE.E4M3.F32.PACK_AB_MERGE_C R13, RZ, R4, RZ ;  /* 0x00000004ff0d723e */ /* 0x000fe200048070ff */
        /* <DEDUP_REMOVED lines=24> */
[C---:B------:R-:W-:Y:S01]  /*274c0*/  ISETP.LT.OR P3, PT, R0.reuse, 0xd1, !P1 ;  /* 0x000000d10000780c */ /* 0x040fe20004f61670 */
[----:B------:R-:W4:Y:S01]  /*274d0*/  LDL.LU R42, [R1+0x42c] ;  /* 0x00042c00012a7983 */ /* 0x000f220000300800 */
[C---:B------:R-:W-:Y:S02]  /*274e0*/  ISETP.LT.OR P2, PT, R0.reuse, 0xd2, !P1 ;  /* 0x000000d20000780c */ /* 0x040fe40004f41670 */
[----:B------:R-:W-:Y:S02]  /*274f0*/  ISETP.LT.OR P6, PT, R0, 0xd2, !P0 ;  /* 0x000000d20000780c */ /* 0x000fe400047c1670 */
[----:B------:R-:W-:-:S05]  /*27500*/  F2FP.SATFINITE.E4M3.F32.PACK_AB_MERGE_C R5, RZ, R5, RZ ;  /* 0x00000005ff05723e */ /* 0x000fca00048070ff */
[----:B------:R0:W-:Y:S01]  /*27510*/  @!P5 STG.E.U8 desc[UR14][R28.64+0xc8], R5 ;  /* 0x0000c8051c00d986 */ /* 0x0001e2000c10110e */
[----:B------:R-:W-:-:S03]  /*27520*/  ISETP.LT.OR P5, PT, R0, 0xd1, !P0 ;  /* 0x000000d10000780c */ /* 0x000fc600047a1670 */
[----:B------:R-:W-:Y:S01]  /*27530*/  @!P3 STG.E.U8 desc[UR14][R30.64+0xd0], R9 ;  /* 0x0000d0091e00b986 */ /* 0x000fe2000c10110e */
[----:B------:R-:W-:-:S03]  /*27540*/  ISETP.LT.OR P3, PT, R0, 0xd9, !P1 ;  /* 0x000000d90000780c */ /* 0x000fc60004f61670 */
[----:B------:R1:W-:Y:S01]  /*27550*/  @!P2 STG.E.U8 desc[UR14][R30.64+0xd1], R11 ;  /* 0x0000d10b1e00a986 */ /* 0x0003e2000c10110e */
[----:B0-----:R-:W-:Y:S02]  /*27560*/  F2FP.SATFINITE.E4M3.F32.PACK_AB_MERGE_C R5, RZ, R3, RZ ;  /* 0x00000003ff05723e */ /* 0x001fe400048070ff */
[----:B------:R-:W-:-:S03]  /*27570*/  ISETP.LT.OR P2, PT, R0, 0xda, !P1 ;  /* 0x000000da0000780c */ /* 0x000fc60004f41670 */
[----:B------:R-:W-:Y:S01]  /*27580*/  @!P6 STG.E.U8 desc[UR14][R28.64+0xd1], R5 ;  /* 0x0000d1051c00e986 */ /* 0x000fe2000c10110e */
[----:B-1----:R-:W-:Y:S02]  /*27590*/  F2FP.SATFINITE.E4M3.F32.PACK_AB_MERGE_C R11, RZ, R2, RZ ;  /* 0x00000002ff0b723e */ /* 0x002fe400048070ff */
[----:B------:R-:W-:Y:S01]  /*275a0*/  ISETP.LT.OR P6, PT, R0, 0xda, !P0 ;  /* 0x000000da0000780c */ /* 0x000fe200047c1670 */
[----:B------:R-:W-:Y:S02]  /*275b0*/  FMUL R2, R40, UR20 ;  /* 0x0000001428027c20 */ /* 0x000fe40008400000 */
[----:B------:R-:W4:Y:S01]  /*275c0*/  LDL.LU R40, [R1+0x430] ;  /* 0x0004300001287983 */ /* 0x000f220000300800 */
[----:B------:R-:W-:-:S03]  /*275d0*/  FMUL R3, R39, UR20 ;  /* 0x0000001427037c20 */ /* 0x000fc60008400000 */
[----:B------:R-:W4:Y:S01]  /*275e0*/  LDL.LU R39, [R1+0x434] ;  /* 0x0004340001277983 */ /* 0x000f220000300800 */
[----:B------:R-:W-:-:S03]  /*275f0*/  F2FP.SATFINITE.E4M3.F32.PACK_AB_MERGE_C R9, RZ, R4, RZ ;  /* 0x00000004ff09723e */ /* 0x000fc600048070ff */
        /* <DEDUP_REMOVED lines=13> */
[----:B--2---:R-:W-:Y:S01]  /*276d0*/  FMUL R3, R35, UR20 ;  /* 0x0000001423037c20 */ /* 0x004fe20008400000 */
[----:B0-----:R-:W-:Y:S02]  /*276e0*/  F2FP.SATFINITE.E4M3.F32.PACK_AB_MERGE_C R7, RZ, R2, RZ ;  /* 0x00000002ff07723e */ /* 0x001fe400048070ff */
        /* <DEDUP_REMOVED lines=15> */
[----:B------:R-:W-:Y:S02]  /*277e0*/  F2FP.SATFINITE.E4M3.F32.PACK_AB_MERGE_C R5, RZ, R5, RZ ;  /* 0x00000005ff05723e */ /* 0x000fe400048070ff */
[----:B0-----:R-:W-:Y:S01]  /*277f0*/  F2FP.SATFINITE.E4M3.F32.PACK_AB_MERGE_C R11, RZ, R4, RZ ;  /* 0x00000004ff0b723e */ /* 0x001fe200048070ff */
[----:B------:R0:W-:Y:S01]  /*27800*/  @!P6 STG.E.U8 desc[UR14][R28.64+0xe1], R7 ;  /* 0x0000e1071c00e986 */ /* 0x0001e2000c10110e */
[C---:B------:R-:W-:Y:S02]  /*27810*/  ISETP.LT.OR P6, PT, R0.reuse, 0xea, !P0 ;  /* 0x000000ea0000780c */ /* 0x040fe400047c1670 */
[----:B-1----:R-:W-:Y:S01]  /*27820*/  F2FP.SATFINITE.E4M3.F32.PACK_AB_MERGE_C R9, RZ, R3, RZ ;  /* 0x00000003ff09723e */ /* 0x002fe200048070ff */
[----:B------:R1:W-:Y:S01]  /*27830*/  @!P5 STG.E.U8 desc[UR14][R28.64+0xe0], R5 ;  /* 0x0000e0051c00d986 */ /* 0x0003e2000c10110e */
[----:B------:R-:W-:-:S03]  /*27840*/  ISETP.LT.OR P5, PT, R0, 0xe9, !P0 ;  /* 0x000000e90000780c */ /* 0x000fc600047a1670 */
[----:B------:R-:W-:Y:S01]  /*27850*/  @!P2 STG.E.U8 desc[UR14][R30.64+0xe9], R11 ;  /* 0x0000e90b1e00a986 */ /* 0x000fe2000c10110e */
[----:B------:R-:W-:Y:S01]  /*27860*/  ISETP.LT.OR P2, PT, R0, 0xf2, !P1 ;  /* 0x000000f20000780c */ /* 0x000fe20004f41670 */
[----:B------:R-:W-:Y:S02]  /*27870*/  FMUL R3, R42, UR20 ;  /* 0x000000142a037c20 */ /* 0x000fe40008400000 */
[----:B------:R1:W-:Y:S01]  /*27880*/  @!P3 STG.E.U8 desc[UR14][R30.64+0xe8], R9 ;  /* 0x0000e8091e00b986 */ /* 0x0003e2000c10110e */
[----:B------:R-:W-:Y:S02]  /*27890*/  ISETP.LT.OR P3, PT, R0, 0xf1, !P1 ;  /* 0x000000f10000780c */ /* 0x000fe40004f61670 */
[----:B------:R-:W-:Y:S01]  /*278a0*/  F2FP.SATFINITE.E4M3.F32.PACK_AB_MERGE_C R13, RZ, R2, RZ ;  /* 0x00000002ff0d723e */ /* 0x000fe200048070ff */
[----:B------:R-:W-:Y:S01]  /*278b0*/  FMUL R4, R39, UR20 ;  /* 0x0000001427047c20 */ /* 0x000fe20008400000 */
[----:B------:R-:W-:Y:S01]  /*278c0*/  FMUL R2, R40, UR20 ;  /* 0x0000001428027c20 */ /* 0x000fe20008400000 */
[----:B------:R-:W-:-:S03]  /*278d0*/  F2FP.SATFINITE.E4M3.F32.PACK_AB_MERGE_C R3, RZ, R3, RZ ;  /* 0x00000003ff03723e */ /* 0x000fc600048070ff */
[----:B0-----:R-:W-:Y:S02]  /*278e0*/  F2FP.SATFINITE.E4M3.F32.PACK_AB_MERGE_C R7, RZ, R4, RZ ;  /* 0x00000004ff07723e */ /* 0x001fe400048070ff */
[----:B-1----:R-:W-:Y:S01]  /*278f0*/  F2FP.SATFINITE.E4M3.F32.PACK_AB_MERGE_C R5, RZ, R2, RZ ;  /* 0x00000002ff05723e */ /* 0x002fe200048070ff */
[----:B------:R-:W-:Y:S01]  /*27900*/  @!P5 STG.E.U8 desc[UR14][R28.64+0xe8], R13 ;  /* 0x0000e80d1c00d986 */ /* 0x000fe2000c10110e */
[----:B------:R-:W-:-:S03]  /*27910*/  ISETP.LT.OR P5, PT, R0, 0xf1, !P0 ;  /* 0x000000f10000780c */ /* 0x000fc600047a1670 */
[----:B------:R2:W-:Y:S01]  /*27920*/  @!P6 STG.E.U8 desc[UR14][R28.64+0xe9], R3 ;  /* 0x0000e9031c00e986 */ /* 0x0005e2000c10110e */
[----:B------:R-:W-:-:S03]  /*27930*/  ISETP.LT.OR P6, PT, R0, 0xf2, !P0 ;  /* 0x000000f20000780c */ /* 0x000fc600047c1670 */
[----:B------:R0:W-:Y:S01]  /*27940*/  @!P2 STG.E.U8 desc[UR14][R30.64+0xf1], R7 ;  /* 0x0000f1071e00a986 */ /* 0x0001e2000c10110e */
[C---:B------:R-:W-:Y:S02]  /*27950*/  ISETP.LT.OR P2, PT, R0.reuse, 0xf9, !P1 ;  /* 0x000000f90000780c */ /* 0x040fe40004f41670 */
[C---:B------:R-:W-:Y:S01]  /*27960*/  ISETP.LT.OR P1, PT, R0.reuse, 0xfa, !P1 ;  /* 0x000000fa0000780c */ /* 0x040fe20004f21670 */
[----:B------:R4:W-:Y:S01]  /*27970*/  @!P3 STG.E.U8 desc[UR14][R30.64+0xf0], R5 ;  /* 0x0000f0051e00b986 */ /* 0x0009e2000c10110e */
[C---:B------:R-:W-:Y:S02]  /*27980*/  ISETP.LT.OR P3, PT, R0.reuse, 0xf9, !P0 ;  /* 0x000000f90000780c */ /* 0x040fe40004761670 */
[----:B------:R-:W-:Y:S01]  /*27990*/  ISETP.LT.OR P0, PT, R0, 0xfa, !P0 ;  /* 0x000000fa0000780c */ /* 0x000fe20004701670 */
[----:B------:R-:W-:-:S05]  /*279a0*/  FMUL R2, R38, UR20 ;  /* 0x0000001426027c20 */ /* 0x000fca0008400000 */
[----:B------:R-:W-:-:S05]  /*279b0*/  F2FP.SATFINITE.E4M3.F32.PACK_AB_MERGE_C R9, RZ, R2, RZ ;  /* 0x00000002ff09723e */ /* 0x000fca00048070ff */
[----:B------:R1:W-:Y:S01]  /*279c0*/  @!P5 STG.E.U8 desc[UR14][R28.64+0xf0], R9 ;  /* 0x0000f0091c00d986 */ /* 0x0003e2000c10110e */
[----:B------:R-:W-:Y:S01]  /*279d0*/  FMUL R0, R37, UR20 ;  /* 0x0000001425007c20 */ /* 0x000fe20008400000 */
[----:B------:R-:W-:Y:S01]  /*279e0*/  FMUL R2, R36, UR20 ;  /* 0x0000001424027c20 */ /* 0x000fe20008400000 */
[----:B--2---:R-:W-:-:S03]  /*279f0*/  FMUL R3, R35, UR20 ;  /* 0x0000001423037c20 */ /* 0x004fc60008400000 */
[----:B0-----:R-:W-:Y:S02]  /*27a00*/  F2FP.SATFINITE.E4M3.F32.PACK_AB_MERGE_C R7, RZ, R0, RZ ;  /* 0x00000000ff07723e */ /* 0x001fe400048070ff */
[----:B------:R-:W-:Y:S02]  /*27a10*/  F2FP.SATFINITE.E4M3.F32.PACK_AB_MERGE_C R11, RZ, R2, RZ ;  /* 0x00000002ff0b723e */ /* 0x000fe400048070ff */
[----:B------:R-:W-:Y:S01]  /*27a20*/  F2FP.SATFINITE.E4M3.F32.PACK_AB_MERGE_C R3, RZ, R3, RZ ;  /* 0x00000003ff03723e */ /* 0x000fe200048070ff */
[----:B------:R1:W-:Y:S04]  /*27a30*/  @!P6 STG.E.U8 desc[UR14][R28.64+0xf1], R7 ;  /* 0x0000f1071c00e986 */ /* 0x0003e8000c10110e */
[----:B------:R1:W-:Y:S04]  /*27a40*/  @!P2 STG.E.U8 desc[UR14][R30.64+0xf8], R11 ;  /* 0x0000f80b1e00a986 */ /* 0x0003e8000c10110e */
[----:B------:R1:W-:Y:S01]  /*27a50*/  @!P1 STG.E.U8 desc[UR14][R30.64+0xf9], R3 ;  /* 0x0000f9031e009986 */ /* 0x0003e2000c10110e */
[----:B---3--:R-:W-:Y:S01]  /*27a60*/  FMUL R4, R33, UR20 ;  /* 0x0000001421047c20 */ /* 0x008fe20008400000 */
[----:B----4-:R-:W-:-:S04]  /*27a70*/  FMUL R5, R32, UR20 ;  /* 0x0000001420057c20 */ /* 0x010fc80008400000 */
[----:B------:R-:W-:Y:S02]  /*27a80*/  F2FP.SATFINITE.E4M3.F32.PACK_AB_MERGE_C R13, RZ, R4, RZ ;  /* 0x00000004ff0d723e */ /* 0x000fe400048070ff */
[----:B------:R-:W-:-:S03]  /*27a90*/  F2FP.SATFINITE.E4M3.F32.PACK_AB_MERGE_C R5, RZ, R5, RZ ;  /* 0x00000005ff05723e */ /* 0x000fc600048070ff */
[----:B------:R1:W-:Y:S04]  /*27aa0*/  @!P3 STG.E.U8 desc[UR14][R28.64+0xf8], R13 ;  /* 0x0000f80d1c00b986 */ /* 0x0003e8000c10110e */
[----:B------:R1:W-:Y:S02]  /*27ab0*/  @!P0 STG.E.U8 desc[UR14][R28.64+0xf9], R5 ;  /* 0x0000f9051c008986 */ /* 0x0003e4000c10110e */
.L_x_545:
[----:B------:R-:W-:Y:S05]  /*27ac0*/  BSYNC B0 ;  /* 0x0000000000007941 */ /* 0x000fea0003800000 */
.L_x_31:
[----:B-12--5:R-:W2:Y:S04]  /*27ad0*/  LDL.LU R3, [R1+0x450] ;  /* 0x0004500001037983 */ /* 0x026ea80000300800 */
[----:B------:R-:W2:Y:S01]  /*27ae0*/  LDL.LU R2, [R1+0x454] ;  /* 0x0004540001027983 */ /* 0x000ea20000300800 */
[----:B------:R-:W-:Y:S01]  /*27af0*/  ULDC UR6, c[0x0][0xc] ;  /* 0x0000030000067ab9 */ /* 0x000fe20000000800 */
[----:B------:R-:W-:Y:S01]  /*27b00*/  ULDC UR7, c[0x0][0x10] ;  /* 0x0000040000077ab9 */ /* 0x000fe20000000800 */
[----:B---34-:R-:W2:Y:S01]  /*27b10*/  LDC R5, c[0x0][0x14] ;  /* 0x00000500ff057b82 */ /* 0x018ea20000000800 */
[----:B------:R-:W-:Y:S01]  /*27b20*/  UIMAD.WIDE.U32 UR6, UR6, UR7, URZ ;  /* 0x00000007060672a5 */ /* 0x000fe2000f8e003f */
[----:B------:R-:W-:Y:S01]  /*27b30*/  PRMT R0, RZ, 0x7610, R0 ;  /* 0x00007610ff007816 */ /* 0x000fe20000000000 */
[----:B------:R-:W-:-:S04]  /*27b40*/  UMOV UR9, 0xffffffff ;  /* 0xffffffff00097882 */ /* 0x000fc80000000000 */
[----:B--2---:R-:W-:-:S04]  /*27b50*/  IMAD.WIDE.U32 R2, R5, UR6, R2 ;  /* 0x0000000605027c25 */ /* 0x004fc8000f8e0002 */
[----:B------:R-:W-:Y:S01]  /*27b60*/  IMAD R5, R5, UR7, RZ ;  /* 0x0000000705057c24 */ /* 0x000fe2000f8e02ff */
[----:B------:R-:W-:Y:S01]  /*27b70*/  ULDC.64 UR6, c[0x0][0x650] ;  /* 0x0001940000067ab9 */ /* 0x000fe20000000a00 */
[----:B------:R-:W-:Y:S01]  /*27b80*/  IMAD.MOV.U32 R11, RZ, RZ, R2 ;  /* 0x000000ffff0b7224 */ /* 0x000fe200078e0002 */
[----:B------:R-:W-:Y:S01]  /*27b90*/  ISETP.GE.U32.AND P0, PT, R2, UR6, PT ;  /* 0x0000000602007c0c */ /* 0x000fe2000bf06070 */
[----:B------:R-:W-:Y:S02]  /*27ba0*/  IMAD.IADD R13, R3, 0x1, R5 ;  /* 0x00000001030d7824 */ /* 0x000fe400078e0205 */
[----:B------:R-:W-:-:S03]  /*27bb0*/  IMAD.MOV.U32 R2, RZ, RZ, -0x1 ;  /* 0xffffffffff027424 */ /* 0x000fc600078e00ff */
[----:B------:R1:W-:Y:S01]  /*27bc0*/  STL [R1+0x450], R13 ;  /* 0x0004500d01007387 */ /* 0x0003e20000100800 */
[----:B------:R-:W-:-:S03]  /*27bd0*/  ISETP.GE.U32.AND.EX P0, PT, R13, UR7, PT, P0 ;  /* 0x000000070d007c0c */ /* 0x000fc6000bf06100 */
[----:B------:R1:W-:Y:S04]  /*27be0*/  STL [R1+0x454], R11 ;  /* 0x0004540b01007387 */ /* 0x0003e80000100800 */
[----:B------:R1:W-:Y:S06]  /*27bf0*/  STL [R1+0x458], R2 ;  /* 0x0004580201007387 */ /* 0x0003ec0000100800 */
[----:B------:R-:W-:Y:S05]  /*27c00*/  @P0 BRA `(.L_x_546) ;  /* 0x0000000400740947 */ /* 0x000fea0003800000 */
[----:B------:R-:W2:Y:S01]  /*27c10*/  S2R R8, SR_CTAID.X ;  /* 0x0000000000087919 */ /* 0x000ea20000002500 */
[----:B------:R-:W-:Y:S01]  /*27c20*/  ULDC.64 UR18, c[0x0][0x628] ;  /* 0x00018a0000127ab9 */ /* 0x000fe20000000a00 */
[----:B------:R-:W3:Y:S01]  /*27c30*/  LDC R9, c[0x0][0x144] ;  /* 0x00005100ff097b82 */ /* 0x000ee20000000800 */
[----:B------:R-:W-:Y:S01]  /*27c40*/  ULDC UR6, c[0x0][0x150] ;  /* 0x0000540000067ab9 */ /* 0x000fe20000000800 */
[----:B------:R-:W4:Y:S01]  /*27c50*/  S2R R12, SR_CTAID.Y ;  /* 0x00000000000c7919 */ /* 0x000f220000002600 */
[----:B------:R-:W-:Y:S01]  /*27c60*/  ISETP.NE.U32.AND P0, PT, RZ, UR18, PT ;  /* 0x00000012ff007c0c */ /* 0x000fe2000bf05070 */
[----:B------:R-:W-:Y:S01]  /*27c70*/  ULDC UR23, c[0x0][0x630] ;  /* 0x00018c0000177ab9 */ /* 0x000fe20000000800 */
[----:B------:R-:W-:Y:S02]  /*27c80*/  R2UR UR16, R11 ;  /* 0x000000000b1072ca */ /* 0x000fe400000e0000 */
[----:B------:R-:W-:Y:S01]  /*27c90*/  ISETP.NE.AND.EX P0, PT, RZ, UR19, PT, P0 ;  /* 0x00000013ff007c0c */ /* 0x000fe2000bf05300 */
[----:B0-----:R-:W0:Y:S01]  /*27ca0*/  LDC.64 R6, c[0x0][0x620] ;  /* 0x00018800ff067b82 */ /* 0x001e220000000a00 */
[----:B------:R-:W-:-:S02]  /*27cb0*/  R2UR UR17, R13 ;  /* 0x000000000d1172ca */ /* 0x000fc400000e0000 */
[----:B--2---:R-:W-:-:S05]  /*27cc0*/  I2FP.F32.U32 R0, R8 ;  /* 0x0000000800007245 */ /* 0x004fca0000201000 */
[----:B------:R-:W-:-:S06]  /*27cd0*/  FMUL R0, R0, UR6 ;  /* 0x0000000600007c20 */ /* 0x000fcc0008400000 */
[----:B------:R-:W2:Y:S01]  /*27ce0*/  F2I.U32.TRUNC.NTZ R0, R0 ;  /* 0x0000000000007305 */ /* 0x000ea2000020f000 */
[----:B----4-:R-:W-:Y:S05]  /*27cf0*/  @!P0 BRA `(.L_x_547) ;  /* 0x0000000000308947 */ /* 0x010fea0003800000 */
        /* <DEDUP_REMOVED lines=12> */
.L_x_547:
[----:B------:R-:W-:Y:S01]  /*27dc0*/  USHF.R.U64 UR9, UR16, UR23, UR17 ;  /* 0x0000001710097299 */ /* 0x000fe20008001211 */
[----:B------:R-:W4:Y:S01]  /*27dd0*/  LDC.64 R22, c[0x0][0x640] ;  /* 0x00019000ff167b82 */ /* 0x000f220000000a00 */
[----:B------:R-:W-:Y:S01]  /*27de0*/  USHF.R.U32.HI UR6, URZ, UR23, UR17 ;  /* 0x000000173f067299 */ /* 0x000fe20008011611 */
[----:B--2---:R-:W-:Y:S02]  /*27df0*/  IMAD.MOV R10, RZ, RZ, -R0 ;  /* 0x000000ffff0a7224 */ /* 0x004fe400078e0a00 */
[----:B-1----:R-:W-:Y:S01]  /*27e00*/  IMAD.MOV.U32 R2, RZ, RZ, R11 ;  /* 0x000000ffff027224 */ /* 0x002fe200078e000b */
[----:B------:R-:W-:Y:S01]  /*27e10*/  IADD3 R5, P0, RZ, -UR9, RZ ;  /* 0x80000009ff057c10 */ /* 0x000fe2000ff1e0ff */
[----:B---3--:R-:W-:Y:S02]  /*27e20*/  IMAD R18, R9, R10, R8 ;  /* 0x0000000a09127224 */ /* 0x008fe400078e0208 */
[----:B------:R-:W1:Y:S02]  /*27e30*/  LDC R4, c[0x0][0x618] ;  /* 0x00018600ff047b82 */ /* 0x000e640000000800 */
[----:B------:R-:W-:Y:S01]  /*27e40*/  IMAD.X R3, RZ, RZ, ~UR6, P0 ;  /* 0x80000006ff037e24 */ /* 0x000fe200080e06ff */
[----:B------:R-:W-:-:S03]  /*27e50*/  ULDC UR6, c[0x0][0x154] ;  /* 0x0000550000067ab9 */ /* 0x000fc60000000800 */
[-C--:B0-----:R-:W-:Y:S02]  /*27e60*/  IMAD R0, R3, R6.reuse, RZ ;  /* 0x0000000603007224 */ /* 0x081fe400078e02ff */
[----:B------:R-:W0:Y:S01]  /*27e70*/  LDC R14, c[0x0][0x608] ;  /* 0x00018200ff0e7b82 */ /* 0x000e220000000800 */
[----:B------:R-:W-:Y:S02]  /*27e80*/  IMAD.MOV.U32 R3, RZ, RZ, R13 ;  /* 0x000000ffff037224 */ /* 0x000fe400078e000d */
[----:B------:R-:W-:-:S05]  /*27e90*/  IMAD.WIDE.U32 R2, R5, R6, R2 ;  /* 0x0000000605027225 */ /* 0x000fca00078e0002 */
[----:B------:R-:W2:Y:S01]  /*27ea0*/  LDC R20, c[0x0][0x658] ;  /* 0x00019600ff147b82 */ /* 0x000ea20000000800 */
[----:B------:R-:W-:Y:S01]  /*27eb0*/  IMAD R5, R5, R7, R0 ;  /* 0x0000000705057224 */ /* 0x000fe200078e0200 */
[----:B------:R-:W-:Y:S01]  /*27ec0*/  I2FP.F32.U32 R0, R12 ;  /* 0x0000000c00007245 */ /* 0x000fe20000201000 */
[----:B------:R-:W-:Y:S01]  /*27ed0*/  IMAD.MOV.U32 R7, RZ, RZ, 0x1 ;  /* 0x00000001ff077424 */ /* 0x000fe200078e00ff */
[----:B----4-:R-:W-:Y:S01]  /*27ee0*/  ISETP.NE.U32.AND P0, PT, R22, RZ, PT ;  /* 0x000000ff1600720c */ /* 0x010fe20003f05070 */
[----:B------:R-:W-:Y:S02]  /*27ef0*/  IMAD.IADD R3, R3, 0x1, R5 ;  /* 0x0000000103037824 */ /* 0x000fe400078e0205 */
[----:B------:R-:W-:Y:S01]  /*27f00*/  FMUL R0, R0, UR6 ;  /* 0x0000000600007c20 */ /* 0x000fe20008400000 */
[----:B------:R-:W3:Y:S01]  /*27f10*/  LDC R15, c[0x0][0x148] ;  /* 0x00005200ff0f7b82 */ /* 0x000ee20000000800 */
[----:B------:R-:W-:Y:S01]  /*27f20*/  ISETP.NE.AND.EX P0, PT, R23, RZ, PT, P0 ;  /* 0x000000ff1700720c */ /* 0x000fe20003f05300 */
[----:B------:R-:W-:Y:S01]  /*27f30*/  IMAD.MOV.U32 R5, RZ, RZ, -0x1 ;  /* 0xffffffffff057424 */ /* 0x000fe200078e00ff */
[-CC-:B-1----:R-:W-:Y:S01]  /*27f40*/  SHF.R.U64 R10, R2, R4.reuse, R3.reuse ;  /* 0x00000004020a7219 */ /* 0x182fe20000001203 */
[----:B------:R1:W4:Y:S01]  /*27f50*/  F2I.U32.TRUNC.NTZ R13, R0 ;  /* 0x00000000000d7305 */ /* 0x000322000020f000 */
[----:B------:R-:W-:-:S03]  /*27f60*/  SHF.R.U32.HI R3, RZ, R4, R3 ;  /* 0x00000004ff037219 */ /* 0x000fc60000011603 */
[----:B------:R-:W1:Y:S01]  /*27f70*/  LDC R16, c[0x0][0x600] ;  /* 0x00018000ff107b82 */ /* 0x000e620000000800 */
[-CC-:B0-----:R-:W-:Y:S02]  /*27f80*/  SHF.R.U64 R8, R10, R14.reuse, R3.reuse ;  /* 0x0000000e0a087219 */ /* 0x181fe40000001203 */
[----:B------:R-:W-:-:S05]  /*27f90*/  SHF.R.U32.HI R3, RZ, R14, R3 ;  /* 0x0000000eff037219 */ /* 0x000fca0000011603 */
[----:B------:R-:W0:Y:S01]  /*27fa0*/  LDC R17, c[0x0][0x648] ;  /* 0x00019200ff117b82 */ /* 0x000e220000000800 */
[-CC-:B--2---:R-:W-:Y:S02]  /*27fb0*/  SHF.R.U64 R11, R8, R20.reuse, R3.reuse ;  /* 0x00000014080b7219 */ /* 0x184fe40000001203 */
[-C--:B------:R-:W-:Y:S02]  /*27fc0*/  SHF.L.U32 R5, R5, R20.reuse, RZ ;  /* 0x0000001405057219 */ /* 0x080fe400000006ff */
[-C--:B------:R-:W-:Y:S01]  /*27fd0*/  SHF.R.U32.HI R3, RZ, R20.reuse, R3 ;  /* 0x00000014ff037219 */ /* 0x080fe20000011603 */
[----:B------:R-:W-:Y:S01]  /*27fe0*/  IMAD.MOV.U32 R2, RZ, RZ, R11 ;  /* 0x000000ffff027224 */ /* 0x000fe200078e000b */
[----:B------:R-:W-:Y:S01]  /*27ff0*/  SHF.L.U32 R20, R7, R20, RZ ;  /* 0x0000001407147219 */ /* 0x000fe200000006ff */
[----:B------:R-:W2:Y:S01]  /*28000*/  LDC R19, c[0x0][0x638] ;  /* 0x00018e00ff137b82 */ /* 0x000ea20000000800 */
[----:B------:R-:W-:-:S07]  /*28010*/  LOP3.LUT R41, RZ, R5, RZ, 0x33, !PT ;  /* 0x00000005ff297212 */ /* 0x000fce00078e33ff */
[----:B------:R-:W0:Y:S01]  /*28020*/  LDC R21, c[0x0][0x610] ;  /* 0x00018400ff157b82 */ /* 0x000e220000000800 */
[----:B----4-:R-:W-:Y:S05]  /*28030*/  @!P0 BRA `(.L_x_548) ;  /* 0x0000000000288947 */ /* 0x010fea0003800000 */
[----:B-1----:R-:W1:Y:S02]  /*28040*/  LDC R0, c[0x0][0x64c] ;  /* 0x00019300ff007b82 */ /* 0x002e640000000800 */
[----:B-1----:R-:W-:-:S05]  /*28050*/  IADD3 R7, P0, R11, R0, RZ ;  /* 0x000000000b077210 */ /* 0x002fca0007f1e0ff */
        /* <DEDUP_REMOVED lines=8> */
.L_x_548:
[----:B01----:R-:W-:Y:S01]  /*280e0*/  SHF.R.U64 R0, R2, R17, R3 ;  /* 0x0000001102007219 */ /* 0x003fe20000001203 */
[----:B------:R-:W-:Y:S01]  /*280f0*/  VIADD R3, R16, 0xffffffff ;  /* 0xffffffff10037836 */ /* 0x000fe20000000000 */
[----:B------:R-:W-:Y:S01]  /*28100*/  LOP3.LUT R41, R8, R41, RZ, 0xc0, !PT ;  /* 0x0000002908297212 */ /* 0x000fe200078ec0ff */
[----:B------:R-:W-:Y:S02]  /*28110*/  IMAD.MOV R13, RZ, RZ, -R13 ;  /* 0x000000ffff0d7224 */ /* 0x000fe400078e0a0d */
[----:B------:R-:W-:Y:S01]  /*28120*/  IMAD.MOV R2, RZ, RZ, -R0 ;  /* 0x000000ffff027224 */ /* 0x000fe200078e0a00 */
[----:B------:R-:W-:Y:S01]  /*28130*/  LOP3.LUT R3, R10, R3, RZ, 0xc0, !PT ;  /* 0x000000030a037212 */ /* 0x000fe200078ec0ff */
[----:B------:R-:W-:Y:S02]  /*28140*/  IMAD R41, R20, R0, R41 ;  /* 0x0000000014297224 */ /* 0x000fe400078e0229 */
[----:B---3--:R-:W-:Y:S02]  /*28150*/  @P4 IMAD R18, R15, R13, R12 ;  /* 0x0000000d0f124224 */ /* 0x008fe400078e020c */
[----:B--2---:R-:W-:-:S02]  /*28160*/  IMAD R0, R2, R19, R11 ;  /* 0x0000001302007224 */ /* 0x004fc400078e020b */
[----:B------:R-:W-:Y:S02]  /*28170*/  IMAD R41, R41, R21, R18 ;  /* 0x0000001529297224 */ /* 0x000fe400078e0212 */
[----:B------:R-:W-:Y:S02]  /*28180*/  IMAD R2, R0, R16, R3 ;  /* 0x0000001000027224 */ /* 0x000fe400078e0203 */
[----:B------:R-:W-:-:S03]  /*28190*/  IMAD.MOV.U32 R4, RZ, RZ, 0x1 ;  /* 0x00000001ff047424 */ /* 0x000fc600078e00ff */
[----:B------:R-:W-:Y:S02]  /*281a0*/  SEL R3, R2, R41, !P4 ;  /* 0x0000002902037207 */ /* 0x000fe40006000000 */
[----:B------:R-:W-:Y:S02]  /*281b0*/  PRMT R0, R4, 0x7610, R0 ;  /* 0x0000761004007816 */ /* 0x000fe40000000000 */
[----:B------:R-:W-:Y:S01]  /*281c0*/  SEL R41, R41, R2, !P4 ;  /* 0x0000000229297207 */ /* 0x000fe20006000000 */
[----:B------:R2:W-:Y:S06]  /*281d0*/  STL [R1+0x458], R3 ;  /* 0x0004580301007387 */ /* 0x0005ec0000100800 */
.L_x_546:
[----:B------:R3:W-:Y:S01]  /*281e0*/  STL [R1+0x45c], R41 ;  /* 0x00045c2901007387 */ /* 0x0007e20000100800 */
[----:B------:R-:W-:-:S13]  /*281f0*/  LOP3.LUT P0, RZ, R0, 0xff, RZ, 0xc0, !PT ;  /* 0x000000ff00ff7812 */ /* 0x000fda000780c0ff */
[----:B---3--:R-:W-:Y:S05]  /*28200*/  @P0 BRA `(.L_x_549) ;  /* 0xfffffd8c00800947 */ /* 0x008fea000383ffff */
[----:B------:R-:W-:Y:S05]  /*28210*/  EXIT ;  /* 0x000000000000794d */ /* 0x000fea0003800000 */
.L_x_3:
[----:B------:R-:W2:Y:S01]  /*28220*/  LDL R18, [R1+0x454] ;  /* 0x0004540001127983 */ /* 0x000ea20000100800 */
[----:B------:R-:W-:-:S03]  /*28230*/  ULDC.64 UR4, c[0x0][0x650] ;  /* 0x0001940000047ab9 */ /* 0x000fc60000000a00 */
[----:B------:R-:W3:Y:S01]  /*28240*/  LDL R19, [R1+0x450] ;  /* 0x0004500001137983 */ /* 0x000ee20000100800 */
[----:B------:R-:W-:Y:S01]  /*28250*/  PRMT R0, RZ, 0x7610, R0 ;  /* 0x00007610ff007816 */ /* 0x000fe20000000000 */
[----:B------:R-:W-:Y:S02]  /*28260*/  IMAD.MOV.U32 R5, RZ, RZ, -0x1 ;  /* 0xffffffffff057424 */ /* 0x000fe400078e00ff */
[----:B------:R-:W-:Y:S02]  /*28270*/  IMAD.MOV.U32 R4, RZ, RZ, -0x1 ;  /* 0xffffffffff047424 */ /* 0x000fe400078e00ff */
[----:B------:R-:W-:Y:S01]  /*28280*/  IMAD.MOV.U32 R10, RZ, RZ, -0x1 ;  /* 0xffffffffff0a7424 */ /* 0x000fe200078e00ff */
[----:B--2---:R-:W-:-:S04]  /*28290*/  ISETP.GE.U32.AND P0, PT, R18, UR4, PT ;  /* 0x0000000412007c0c */ /* 0x004fc8000bf06070 */
[----:B---3--:R-:W-:-:S13]  /*282a0*/  ISETP.GE.U32.AND.EX P0, PT, R19, UR5, PT, P0 ;  /* 0x0000000513007c0c */ /* 0x008fda000bf06100 */
[----:B------:R-:W-:Y:S05]  /*282b0*/  @P0 BRA `(.L_x_550) ;  /* 0x0000000400600947 */ /* 0x000fea0003800000 */
[----:B------:R-:W0:Y:S01]  /*282c0*/  LDC.64 R12, c[0x0][0x628] ;  /* 0x00018a00ff0c7b82 */ /* 0x000e220000000a00 */
[----:B------:R-:W-:Y:S02]  /*282d0*/  IMAD.MOV.U32 R8, RZ, RZ, R18 ;  /* 0x000000ffff087224 */ /* 0x000fe400078e0012 */
[----:B------:R-:W-:-:S05]  /*282e0*/  IMAD.MOV.U32 R9, RZ, RZ, R19 ;  /* 0x000000ffff097224 */ /* 0x000fca00078e0013 */
[----:B------:R-:W1:Y:S08]  /*282f0*/  LDC R14, c[0x0][0x630] ;  /* 0x00018c00ff0e7b82 */ /* 0x000e700000000800 */
[----:B------:R-:W2:Y:S01]  /*28300*/  LDC.64 R16, c[0x0][0x620] ;  /* 0x00018800ff107b82 */ /* 0x000ea20000000a00 */
[----:B0-----:R-:W-:-:S04]  /*28310*/  ISETP.NE.U32.AND P0, PT, R12, RZ, PT ;  /* 0x000000ff0c00720c */ /* 0x001fc80003f05070 */
[----:B------:R-:W-:-:S13]  /*28320*/  ISETP.NE.AND.EX P0, PT, R13, RZ, PT, P0 ;  /* 0x000000ff0d00720c */ /* 0x000fda0003f05300 */
[----:B-12---:R-:W-:Y:S05]  /*28330*/  @!P0 BRA `(.L_x_551) ;  /* 0x0000000000288947 */ /* 0x006fea0003800000 */
[----:B------:R-:W0:Y:S02]  /*28340*/  LDC R0, c[0x0][0x634] ;  /* 0x00018d00ff007b82 */ /* 0x000e240000000800 */
[----:B0-----:R-:W-:-:S05]  /*28350*/  IADD3 R9, P0, R18, R0, RZ ;  /* 0x0000000012097210 */ /* 0x001fca0007f1e0ff */
        /* <DEDUP_REMOVED lines=8> */
.L_x_551:
[-CC-:B------:R-:W-:Y:S01]  /*283e0*/  SHF.R.U64 R10, R8, R14.reuse, R9.reuse ;  /* 0x0000000e080a7219 */ /* 0x180fe20000001209 */
[----:B------:R-:W0:Y:S01]  /*283f0*/  LDC R6, c[0x0][0x618] ;  /* 0x00018600ff067b82 */ /* 0x000e220000000800 */
[----:B------:R-:W-:Y:S01]  /*28400*/  SHF.R.U32.HI R0, RZ, R14, R9 ;  /* 0x0000000eff007219 */ /* 0x000fe20000011609 */
[----:B------:R-:W-:Y:S01]  /*28410*/  ULDC UR4, c[0x0][0x150] ;  /* 0x0000540000047ab9 */ /* 0x000fe20000000800 */
[----:B------:R-:W-:Y:S01]  /*28420*/  IADD3 R3, P0, RZ, -R10, RZ ;  /* 0x8000000aff037210 */ /* 0x000fe20007f1e0ff */
[----:B------:R-:W-:Y:S01]  /*28430*/  IMAD.MOV.U32 R4, RZ, RZ, R18 ;  /* 0x000000ffff047224 */ /* 0x000fe200078e0012 */
[----:B------:R-:W-:Y:S01]  /*28440*/  I2FP.F32.U32 R8, R2 ;  /* 0x0000000200087245 */ /* 0x000fe20000201000 */
[----:B------:R-:W-:Y:S02]  /*28450*/  IMAD.MOV.U32 R5, RZ, RZ, R19 ;  /* 0x000000ffff057224 */ /* 0x000fe400078e0013 */
[----:B------:R-:W1:Y:S01]  /*28460*/  LDC.64 R20, c[0x0][0x640] ;  /* 0x00019000ff147b82 */ /* 0x000e620000000a00 */
[----:B------:R-:W-:-:S02]  /*28470*/  IMAD.X R7, RZ, RZ, ~R0, P0 ;  /* 0x000000ffff077224 */ /* 0x000fc400000e0e00 */
[----:B------:R-:W-:Y:S01]  /*28480*/  FMUL R9, R8, UR4 ;  /* 0x0000000408097c20 */ /* 0x000fe20008400000 */
[----:B------:R-:W-:Y:S01]  /*28490*/  IMAD.WIDE.U32 R4, R3, R16, R4 ;  /* 0x0000001003047225 */ /* 0x000fe200078e0004 */
[----:B------:R-:W-:-:S03]  /*284a0*/  ULDC UR4, c[0x0][0x154] ;  /* 0x0000550000047ab9 */ /* 0x000fc60000000800 */
[----:B------:R-:W-:Y:S01]  /*284b0*/  IMAD R0, R7, R16, RZ ;  /* 0x0000001007007224 */ /* 0x000fe200078e02ff */
[----:B------:R-:W2:Y:S01]  /*284c0*/  LDC R13, c[0x0][0x144] ;  /* 0x00005100ff0d7b82 */ /* 0x000ea20000000800 */
[----:B------:R-:W3:Y:S02]  /*284d0*/  F2I.U32.TRUNC.NTZ R9, R9 ;  /* 0x0000000900097305 */ /* 0x000ee4000020f000 */
[----:B------:R-:W-:-:S04]  /*284e0*/  IMAD R3, R3, R17, R0 ;  /* 0x0000001103037224 */ /* 0x000fc800078e0200 */
[----:B------:R-:W-:Y:S01]  /*284f0*/  IMAD.IADD R3, R5, 0x1, R3 ;  /* 0x0000000105037824 */ /* 0x000fe200078e0203 */
[----:B------:R-:W4:Y:S04]  /*28500*/  LDC R12, c[0x0][0x608] ;  /* 0x00018200ff0c7b82 */ /* 0x000f280000000800 */
[-C--:B0-----:R-:W-:Y:S02]  /*28510*/  SHF.R.U64 R8, R4, R6.reuse, R3 ;  /* 0x0000000604087219 */ /* 0x081fe40000001203 */
[----:B------:R-:W-:Y:S02]  /*28520*/  I2FP.F32.U32 R4, R11 ;  /* 0x0000000b00047245 */ /* 0x000fe40000201000 */
[----:B------:R-:W0:Y:S01]  /*28530*/  LDC R7, c[0x0][0x658] ;  /* 0x00019600ff077b82 */ /* 0x000e220000000800 */
[----:B-1----:R-:W-:Y:S01]  /*28540*/  ISETP.NE.U32.AND P0, PT, R20, RZ, PT ;  /* 0x000000ff1400720c */ /* 0x002fe20003f05070 */
[----:B---3--:R-:W-:Y:S01]  /*28550*/  IMAD.MOV R0, RZ, RZ, -R9 ;  /* 0x000000ffff007224 */ /* 0x008fe200078e0a09 */
[----:B------:R-:W-:Y:S01]  /*28560*/  SHF.R.U32.HI R3, RZ, R6, R3 ;  /* 0x00000006ff037219 */ /* 0x000fe20000011603 */
[----:B------:R-:W-:Y:S01]  /*28570*/  FMUL R4, R4, UR4 ;  /* 0x0000000404047c20 */ /* 0x000fe20008400000 */
[----:B------:R-:W-:Y:S01]  /*28580*/  ISETP.NE.AND.EX P0, PT, R21, RZ, PT, P0 ;  /* 0x000000ff1500720c */ /* 0x000fe20003f05300 */
[----:B------:R-:W-:-:S02]  /*28590*/  IMAD.MOV.U32 R6, RZ, RZ, -0x1 ;  /* 0xffffffffff067424 */ /* 0x000fc400078e00ff */
[----:B------:R-:W1:Y:S01]  /*285a0*/  LDC R14, c[0x0][0x148] ;  /* 0x00005200ff0e7b82 */ /* 0x000e620000000800 */
[----:B--2---:R-:W-:Y:S02]  /*285b0*/  IMAD R18, R13, R0, R2 ;  /* 0x000000000d127224 */ /* 0x004fe400078e0202 */
[----:B------:R-:W-:-:S05]  /*285c0*/  IMAD.MOV.U32 R2, RZ, RZ, 0x1 ;  /* 0x00000001ff027424 */ /* 0x000fca00078e00ff */
[----:B------:R-:W2:Y:S01]  /*285d0*/  LDC R16, c[0x0][0x600] ;  /* 0x00018000ff107b82 */ /* 0x000ea20000000800 */
[-CC-:B----4-:R-:W-:Y:S02]  /*285e0*/  SHF.R.U64 R13, R8, R12.reuse, R3.reuse ;  /* 0x0000000c080d7219 */ /* 0x190fe40000001203 */
[----:B------:R-:W-:Y:S02]  /*285f0*/  SHF.R.U32.HI R0, RZ, R12, R3 ;  /* 0x0000000cff007219 */ /* 0x000fe40000011603 */
[----:B------:R3:W4:Y:S03]  /*28600*/  F2I.U32.TRUNC.NTZ R12, R4 ;  /* 0x00000004000c7305 */ /* 0x000726000020f000 */
[----:B------:R-:W1:Y:S01]  /*28610*/  LDC R17, c[0x0][0x648] ;  /* 0x00019200ff117b82 */ /* 0x000e620000000800 */
[-C--:B0-----:R-:W-:Y:S02]  /*28620*/  SHF.R.U64 R15, R13, R7.reuse, R0 ;  /* 0x000000070d0f7219 */ /* 0x081fe40000001200 */
[----:B------:R-:W-:-:S02]  /*28630*/  SHF.L.U32 R6, R6, R7, RZ ;  /* 0x0000000706067219 */ /* 0x000fc400000006ff */
[-C--:B------:R-:W-:Y:S01]  /*28640*/  SHF.L.U32 R22, R2, R7.reuse, RZ ;  /* 0x0000000702167219 */ /* 0x080fe200000006ff */
[----:B------:R-:W-:Y:S01]  /*28650*/  IMAD.MOV.U32 R2, RZ, RZ, R15 ;  /* 0x000000ffff027224 */ /* 0x000fe200078e000f */
[----:B------:R-:W-:Y:S01]  /*28660*/  SHF.R.U32.HI R3, RZ, R7, R0 ;  /* 0x00000007ff037219 */ /* 0x000fe20000011600 */
[----:B------:R-:W0:Y:S01]  /*28670*/  LDC R19, c[0x0][0x638] ;  /* 0x00018e00ff137b82 */ /* 0x000e220000000800 */
[----:B------:R-:W-:-:S07]  /*28680*/  LOP3.LUT R24, RZ, R6, RZ, 0x33, !PT ;  /* 0x00000006ff187212 */ /* 0x000fce00078e33ff */
        /* <DEDUP_REMOVED lines=12> */
.L_x_552:
[----:B-1----:R-:W-:Y:S01]  /*28750*/  SHF.R.U64 R3, R2, R17, R3 ;  /* 0x0000001102037219 */ /* 0x002fe20000001203 */
[----:B--2---:R-:W-:Y:S01]  /*28760*/  VIADD R7, R16, 0xffffffff ;  /* 0xffffffff10077836 */ /* 0x004fe20000000000 */
[----:B------:R-:W-:Y:S01]  /*28770*/  LOP3.LUT R0, R13, R24, RZ, 0xc0, !PT ;  /* 0x000000180d007212 */ /* 0x000fe200078ec0ff */
[----:B------:R-:W-:Y:S02]  /*28780*/  IMAD.MOV R12, RZ, RZ, -R12 ;  /* 0x000000ffff0c7224 */ /* 0x000fe400078e0a0c */
[----:B------:R-:W-:Y:S02]  /*28790*/  IMAD.MOV R2, RZ, RZ, -R3 ;  /* 0x000000ffff027224 */ /* 0x000fe400078e0a03 */
[----:B------:R-:W-:Y:S01]  /*287a0*/  IMAD R5, R22, R3, R0 ;  /* 0x0000000316057224 */ /* 0x000fe200078e0200 */
[----:B------:R-:W-:Y:S01]  /*287b0*/  LOP3.LUT R3, R8, R7, RZ, 0xc0, !PT ;  /* 0x0000000708037212 */ /* 0x000fe200078ec0ff */
[----:B------:R-:W-:Y:S02]  /*287c0*/  @P4 IMAD R18, R14, R12, R11 ;  /* 0x0000000c0e124224 */ /* 0x000fe400078e020b */
[----:B0-----:R-:W-:-:S02]  /*287d0*/  IMAD R0, R2, R19, R15 ;  /* 0x0000001302007224 */ /* 0x001fc400078e020f */
[----:B------:R-:W-:Y:S02]  /*287e0*/  IMAD.MOV.U32 R4, RZ, RZ, 0x1 ;  /* 0x00000001ff047424 */ /* 0x000fe400078e00ff */
[----:B------:R-:W-:Y:S02]  /*287f0*/  IMAD R5, R5, R23, R18 ;  /* 0x0000001705057224 */ /* 0x000fe400078e0212 */
[----:B------:R-:W-:Y:S01]  /*28800*/  IMAD R2, R0, R16, R3 ;  /* 0x0000001000027224 */ /* 0x000fe200078e0203 */
[----:B------:R-:W-:-:S04]  /*28810*/  PRMT R0, R4, 0x7610, R0 ;  /* 0x0000761004007816 */ /* 0x000fc80000000000 */
[----:B------:R-:W-:Y:S02]  /*28820*/  SEL R4, R2, R5, !P4 ;  /* 0x0000000502047207 */ /* 0x000fe40006000000 */
[----:B------:R-:W-:-:S07]  /*28830*/  SEL R5, R5, R2, !P4 ;  /* 0x0000000205057207 */ /* 0x000fce0006000000 */
.L_x_550:
[----:B------:R-:W-:-:S08]  /*28840*/  NOP ;  /* 0x0000000000007918 */ /* 0x000fd00000000000 */
[----:B------:R-:W0:-:S00]  /*28850*/  USETMAXREG.DEALLOC.CTAPOOL 0x18 ;  /* 0x00000018000079c8 */ /* 0x000e0000080e0500 */
[----:B------:R-:W-:-:S13]  /*28860*/  ISETP.NE.AND P0, PT, RZ, UR8, PT ;  /* 0x00000008ff007c0c */ /* 0x000fda000bf05270 */
[----:B------:R-:W-:Y:S05]  /*28870*/  @P0 EXIT ;  /* 0x000000000000094d */ /* 0x000fea0003800000 */
[----:B0-----:R-:W-:Y:S01]  /*28880*/  LOP3.LUT P0, RZ, R0, 0xff, RZ, 0xc0, !PT ;  /* 0x000000ff00ff7812 */ /* 0x001fe2000780c0ff */
[----:B------:R-:W-:Y:S02]  /*28890*/  IMAD.MOV.U32 R6, RZ, RZ, 0x1 ;  /* 0x00000001ff067424 */ /* 0x000fe400078e00ff */
[----:B------:R-:W-:-:S10]  /*288a0*/  IMAD.MOV.U32 R7, RZ, RZ, RZ ;  /* 0x000000ffff077224 */ /* 0x000fd400078e00ff */
[----:B------:R-:W-:Y:S05]  /*288b0*/  @!P0 BRA `(.L_x_553) ;  /* 0x0000000c00408947 */ /* 0x000fea0003800000 */
[----:B------:R-:W0:Y:S01]  /*288c0*/  LDC R0, c[0x0][0x28c] ;  /* 0x0000a300ff007b82 */ /* 0x000e220000000800 */
[----:B------:R-:W1:Y:S01]  /*288d0*/  S2R R2, SR_TID.X ;  /* 0x0000000000027919 */ /* 0x000e620000002100 */
[----:B------:R-:W-:Y:S01]  /*288e0*/  ULDC UR5, c[0x0][0x658] ;  /* 0x0001960000057ab9 */ /* 0x000fe20000000800 */
[----:B------:R-:W-:Y:S01]  /*288f0*/  UMOV UR7, 0xffffffff ;  /* 0xffffffff00077882 */ /* 0x000fe20000000000 */
[----:B------:R-:W-:Y:S01]  /*28900*/  ULDC UR6, c[0x0][0xc] ;  /* 0x0000030000067ab9 */ /* 0x000fe20000000800 */
[----:B------:R-:W-:Y:S01]  /*28910*/  USHF.L.U32 UR8, UR7, UR5, URZ ;  /* 0x0000000507087299 */ /* 0x000fe2000800063f */
[----:B------:R-:W-:Y:S01]  /*28920*/  BSSY B0, `(.L_x_553) ;  /* 0x00000c9000007945 */ /* 0x000fe20003800000 */
[----:B------:R-:W-:Y:S01]  /*28930*/  UMOV UR9, 0x1 ;  /* 0x0000000100097882 */ /* 0x000fe20000000000 */
[----:B------:R-:W-:Y:S01]  /*28940*/  ULDC UR7, c[0x0][0x10] ;  /* 0x0000040000077ab9 */ /* 0x000fe20000000800 */
[----:B------:R-:W-:Y:S01]  /*28950*/  USHF.L.U32 UR18, UR9, UR5, URZ ;  /* 0x0000000509127299 */ /* 0x000fe2000800063f */
[----:B------:R-:W-:Y:S01]  /*28960*/  IMAD.MOV.U32 R9, RZ, RZ, 0x1 ;  /* 0x00000001ff097424 */ /* 0x000fe200078e00ff */
[----:B------:R-:W-:Y:S01]  /*28970*/  UIMAD.WIDE.U32 UR6, UR6, UR7, URZ ;  /* 0x00000007060672a5 */ /* 0x000fe2000f8e003f */
[----:B------:R-:W-:Y:S01]  /*28980*/  IMAD.MOV.U32 R6, RZ, RZ, 0x1 ;  /* 0x00000001ff067424 */ /* 0x000fe200078e00ff */
[----:B------:R-:W-:Y:S01]  /*28990*/  ULDC UR5, c[0x0][0x14] ;  /* 0x0000050000057ab9 */ /* 0x000fe20000000800 */
[----:B------:R-:W-:Y:S01]  /*289a0*/  IMAD.MOV.U32 R7, RZ, RZ, RZ ;  /* 0x000000ffff077224 */ /* 0x000fe200078e00ff */
[----:B------:R-:W-:-:S02]  /*289b0*/  UIMAD.WIDE.U32 UR20, UR6, UR5, URZ ;  /* 0x00000005061472a5 */ /* 0x000fc4000f8e003f */
[----:B------:R-:W-:Y:S01]  /*289c0*/  UIMAD UR16, UR7, UR5, URZ ;  /* 0x00000005071072a4 */ /* 0x000fe2000f8e023f */
[----:B------:R-:W-:Y:S01]  /*289d0*/  ULDC UR4, c[0x0][0x600] ;  /* 0x0001800000047ab9 */ /* 0x000fe20000000800 */
[----:B------:R-:W-:Y:S02]  /*289e0*/  ULOP3.LUT UR24, UR13, 0x2, URZ, 0xfc, !UPT ;  /* 0x000000020d187892 */ /* 0x000fe4000f8efc3f */
[----:B------:R-:W-:Y:S01]  /*289f0*/  UIADD3 UR4, UR4, -0x1, URZ ;  /* 0xffffffff04047890 */ /* 0x000fe2000fffe03f */
[----:B0-----:R-:W-:Y:S01]  /*28a00*/  VIADD R0, R0, 0x7f ;  /* 0x0000007f00007836 */ /* 0x001fe20000000000 */
[----:B------:R-:W-:Y:S02]  /*28a10*/  ULOP3.LUT UR17, URZ, UR8, URZ, 0x33, !UPT ;  /* 0x000000083f117292 */ /* 0x000fe4000f8e333f */
[----:B------:R-:W-:Y:S02]  /*28a20*/  UIADD3 UR16, UR21, UR16, URZ ;  /* 0x0000001015107290 */ /* 0x000fe4000fffe03f */
[----:B------:R-:W-:Y:S01]  /*28a30*/  SHF.R.S32.HI R3, RZ, 0x1f, R0 ;  /* 0x0000001fff037819 */ /* 0x000fe20000011400 */
[----:B------:R-:W-:-:S03]  /*28a40*/  ULDC.64 UR22, c[0x0][0x198] ;  /* 0x0000660000167ab9 */ /* 0x000fc60000000a00 */
[----:B------:R-:W-:Y:S02]  /*28a50*/  LEA.HI R0, R3, R0, RZ, 0x7 ;  /* 0x0000000003007211 */ /* 0x000fe400078f38ff */
[C---:B-1----:R-:W-:Y:S02]  /*28a60*/  LOP3.LUT P2, RZ, R2.reuse, 0x7f, RZ, 0xc0, !PT ;  /* 0x0000007f02ff7812 */ /* 0x042fe4000784c0ff */
[----:B------:R-:W-:Y:S02]  /*28a70*/  SHF.R.S32.HI R0, RZ, 0x7, R0 ;  /* 0x00000007ff007819 */ /* 0x000fe40000011400 */
[----:B------:R-:W-:-:S03]  /*28a80*/  LOP3.LUT P0, RZ, R2, 0x1f, RZ, 0xc0, !PT ;  /* 0x0000001f02ff7812 */ /* 0x000fc6000780c0ff */
[----:B------:R-:W-:Y:S01]  /*28a90*/  VIADD R14, R0, 0x1 ;  /* 0x00000001000e7836 */ /* 0x000fe20000000000 */
[----:B------:R-:W-:-:S13]  /*28aa0*/  PLOP3.LUT P0, PT, P0, P2, PT, 0x8a, 0x0 ;  /* 0x000000000000781c */ /* 0x000fda0000705172 */
.L_x_565:
[----:B------:R-:W-:-:S03]  /*28ab0*/  UMOV UR5, 0xffffffff ;  /* 0xffffffff00057882 */ /* 0x000fc60000000000 */
[----:B------:R-:W-:Y:S05]  /*28ac0*/  BRA.DIV UR5, `(.L_x_554) ;  /* 0x0000000e05947947 */ /* 0x000fea000b800000 */
[----:B------:R-:W-:-:S13]  /*28ad0*/  ELECT P1, URZ, PT ;  /* 0x00000000003f782f */ /* 0x000fda0003820000 */
.L_x_575:
[----:B------:R-:W0:Y:S01]  /*28ae0*/  LDC R2, c[0x0][0x28c] ;  /* 0x0000a300ff027b82 */ /* 0x000e220000000800 */
[----:B------:R-:W-:Y:S01]  /*28af0*/  BSSY B1, `(.L_x_555) ;  /* 0x0000035000017945 */ /* 0x000fe20003800000 */
[----:B0-----:R-:W-:-:S13]  /*28b00*/  ISETP.LT.OR P1, PT, R2, 0x1, !P1 ;  /* 0x000000010200780c */ /* 0x001fda0004f21670 */
[----:B------:R-:W-:Y:S05]  /*28b10*/  @P1 BRA `(.L_x_556) ;  /* 0x0000000000c81947 */ /* 0x000fea0003800000 */
[----:B------:R-:W-:Y:S02]  /*28b20*/  IMAD.SHL.U32 R4, R4, 0x100, RZ ;  /* 0x0000010004047824 */ /* 0x000fe400078e00ff */
[----:B------:R-:W-:Y:S02]  /*28b30*/  IMAD.SHL.U32 R5, R5, 0x100, RZ ;  /* 0x0000010005057824 */ /* 0x000fe400078e00ff */
[----:B------:R-:W-:Y:S02]  /*28b40*/  IMAD.MOV.U32 R13, RZ, RZ, RZ ;  /* 0x000000ffff0d7224 */ /* 0x000fe400078e00ff */
[----:B------:R-:W-:Y:S02]  /*28b50*/  IMAD.MOV.U32 R3, RZ, RZ, R14 ;  /* 0x000000ffff037224 */ /* 0x000fe400078e000e */
[----:B------:R-:W-:Y:S02]  /*28b60*/  IMAD.MOV.U32 R2, RZ, RZ, R6 ;  /* 0x000000ffff027224 */ /* 0x000fe400078e0006 */
[----:B------:R-:W-:-:S07]  /*28b70*/  IMAD.MOV.U32 R8, RZ, RZ, R7 ;  /* 0x000000ffff087224 */ /* 0x000fce00078e0007 */
.L_x_560:
[----:B------:R-:W0:Y:S01]  /*28b80*/  S2R R12, SR_CgaCtaId ;  /* 0x00000000000c7919 */ /* 0x000e220000008800 */
[----:B------:R-:W-:-:S04]  /*28b90*/  MOV R11, 0x400 ;  /* 0x00000400000b7802 */ /* 0x000fc80000000f00 */
[----:B0-----:R-:W-:Y:S02]  /*28ba0*/  LEA R15, R12, R11, 0x18 ;  /* 0x0000000b0c0f7211 */ /* 0x001fe400078ec0ff */
[----:B------:R-:W-:Y:S01]  /*28bb0*/  SHF.L.U32 R11, R2, 0x1f, RZ ;  /* 0x0000001f020b7819 */ /* 0x000fe200000006ff */
[----:B------:R-:W0:Y:S02]  /*28bc0*/  @!P2 LDC R12, c[0x0][0x500] ;  /* 0x00014000ff0cab82 */ /* 0x000e240000000800 */
[----:B------:R-:W-:-:S04]  /*28bd0*/  IMAD R16, R8, 0x8, R15 ;  /* 0x0000000808107824 */ /* 0x000fc800078e020f */
[----:B------:R-:W1:Y:S02]  /*28be0*/  SYNCS.PHASECHK.TRANS64.TRYWAIT P1, [R16+URZ+0x18], R11 ;  /* 0x0000180b100075a7 */ /* 0x000e64000802017f */
[----:B-1----:R-:W-:Y:S05]  /*28bf0*/  @!P1 BRA `(.L_x_557) ;  /* 0x0000000c00689947 */ /* 0x002fea0003800000 */
.L_x_576:
[----:B------:R-:W-:Y:S01]  /*28c00*/  UPRMT UR5, UR24, 0x9910, URZ ;  /* 0x0000991018057896 */ /* 0x000fe2000800003f */
[----:B0-----:R0:W-:Y:S03]  /*28c10*/  @!P2 SYNCS.ARRIVE.TRANS64 RZ, [R16+URZ], R12 ;  /* 0x0000000c10ffa9a7 */ /* 0x0011e6000800003f */
[----:B------:R-:W-:-:S06]  /*28c20*/  UISETP.NE.AND UP0, UPT, UR5, 0x2, UPT ;  /* 0x000000020500788c */ /* 0x000fcc000bf05270 */
[----:B------:R-:W-:-:S13]  /*28c30*/  PLOP3.LUT P1, PT, PT, PT, UP0, 0x80, 0x0 ;  /* 0x000000000000781c */ /* 0x000fda0003f2f008 */
[----:B0-----:R-:W-:Y:S05]  /*28c40*/  @P1 BRA `(.L_x_558) ;  /* 0x0000000000041947 */ /* 0x001fea0003800000 */
[----:B------:R-:W-:Y:S01]  /*28c50*/  BPT.TRAP 0x1 ;  /* 0x000000040000795c */ /* 0x000fe20000300000 */
.L_x_558:
[----:B------:R-:W-:Y:S05]  /*28c60*/  @P0 BRA `(.L_x_559) ;  /* 0x0000000000040947 */ /* 0x000fea0003800000 */
[----:B------:R-:W-:Y:S01]  /*28c70*/  BPT.TRAP 0x1 ;  /* 0x000000040000795c */ /* 0x000fe20000300000 */
.L_x_559:
[----:B------:R-:W-:Y:S01]  /*28c80*/  IMAD R15, R8, 0x8000, R15 ;  /* 0x00008000080f7824 */ /* 0x000fe200078e020f */
[----:B------:R-:W-:Y:S01]  /*28c90*/  R2UR UR9, R16 ;  /* 0x00000000100972ca */ /* 0x000fe200000e0000 */
[----:B------:R-:W-:Y:S01]  /*28ca0*/  VIADD R3, R3, 0xffffffff ;  /* 0xffffffff03037836 */ /* 0x000fe20000000000 */
[----:B------:R-:W-:Y:S01]  /*28cb0*/  UIADD3 UR6, UP0, UR22, 0xf0, URZ ;  /* 0x000000f016067890 */ /* 0x000fe2000ff1e03f */
[----:B------:R-:W-:Y:S01]  /*28cc0*/  R2UR UR11, R5 ;  /* 0x00000000050b72ca */ /* 0x000fe200000e0000 */
[----:B------:R-:W-:Y:S01]  /*28cd0*/  UIADD3 UR26, UP1, UR22, 0x1f0, URZ ;  /* 0x000001f0161a7890 */ /* 0x000fe2000ff3e03f */
[----:B------:R-:W-:Y:S01]  /*28ce0*/  R2UR UR5, R15 ;  /* 0x000000000f0572ca */ /* 0x000fe200000e0000 */
[----:B------:R-:W-:Y:S01]  /*28cf0*/  UIADD3.X UR7, URZ, UR23, URZ, UP0, !UPT ;  /* 0x000000173f077290 */ /* 0x000fe200087fe43f */
[----:B------:R-:W-:Y:S01]  /*28d00*/  R2UR UR10, R13 ;  /* 0x000000000d0a72ca */ /* 0x000fe200000e0000 */
[----:B------:R-:W-:Y:S01]  /*28d10*/  VIADD R8, R8, 0x1 ;  /* 0x0000000108087836 */ /* 0x000fe20000000000 */
[----:B------:R-:W-:Y:S01]  /*28d20*/  R2UR UR12, R10 ;  /* 0x000000000a0c72ca */ /* 0x000fe200000e0000 */
[----:B------:R-:W-:Y:S01]  /*28d30*/  UIADD3.X UR27, URZ, UR23, URZ, UP1, !UPT ;  /* 0x000000173f1b7290 */ /* 0x000fe20008ffe43f */
[----:B------:R-:W-:Y:S01]  /*28d40*/  R2UR UR19, R4 ;  /* 0x00000000041372ca */ /* 0x000fe200000e0000 */
[----:B------:R-:W-:Y:S01]  /*28d50*/  UMOV UR14, 0x0 ;  /* 0x00000000000e7882 */ /* 0x000fe20000000000 */
[----:B------:R-:W-:Y:S01]  /*28d60*/  ISETP.GT.AND P3, PT, R3, 0x1, PT ;  /* 0x000000010300780c */ /* 0x000fe20003f64270 */
[----:B------:R-:W-:Y:S01]  /*28d70*/  UMOV UR15, 0x10000000 ;  /* 0x10000000000f7882 */ /* 0x000fe20000000000 */
[----:B------:R-:W-:Y:S01]  /*28d80*/  ISETP.NE.AND P1, PT, R8, 0x3, PT ;  /* 0x000000030800780c */ /* 0x000fe20003f25270 */
[----:B------:R-:W-:-:S02]  /*28d90*/  VIADD R13, R13, 0x80 ;  /* 0x000000800d0d7836 */ /* 0x000fc40000000000 */
[----:B------:R-:W-:Y:S01]  /*28da0*/  UIADD3 UR8, UR5, 0x100, URZ ;  /* 0x0000010005087890 */ /* 0x000fe2000fffe03f */
[----:B-1----:R-:W-:Y:S01]  /*28db0*/  SEL R11, RZ, 0x1, P1 ;  /* 0x00000001ff0b7807 */ /* 0x002fe20000800000 */
[----:B------:R-:W-:Y:S01]  /*28dc0*/  UIADD3 UR5, UR5, 0x18100, URZ ;  /* 0x0001810005057890 */ /* 0x000fe2000fffe03f */
[----:B------:R-:W-:Y:S02]  /*28dd0*/  SEL R8, R8, RZ, P1 ;  /* 0x000000ff08087207 */ /* 0x000fe40000800000 */
[----:B------:R-:W-:-:S04]  /*28de0*/  LOP3.LUT R2, R2, R11, RZ, 0x3c, !PT ;  /* 0x0000000b02027212 */ /* 0x000fc800078e3cff */
[----:B------:R0:W-:Y:S02]  /*28df0*/  UTMALDG.3D [UR8], [UR6], desc[UR14] ;  /* 0x00000e08060075b4 */ /* 0x0001e40008011000 */
[----:B0-----:R-:W-:Y:S01]  /*28e00*/  UMOV UR8, UR5 ;  /* 0x0000000500087c82 */ /* 0x001fe20008000000 */
[----:B------:R-:W-:Y:S02]  /*28e10*/  UMOV UR11, UR19 ;  /* 0x00000013000b7c82 */ /* 0x000fe40008000000 */
[----:B------:R0:W-:Y:S02]  /*28e20*/  UTMALDG.3D [UR8], [UR26], desc[UR14] ;  /* 0x00000e081a0075b4 */ /* 0x0001e40008011000 */
[----:B0-----:R-:W-:Y:S05]  /*28e30*/  @P3 BRA `(.L_x_560) ;  /* 0xfffffffc00503947 */ /* 0x001fea000383ffff */
.L_x_556:
[----:B------:R-:W-:Y:S05]  /*28e40*/  BSYNC B1 ;  /* 0x0000000000017941 */ /* 0x000fea0003800000 */
.L_x_555:
[----:B------:R-:W2:Y:S01]  /*28e50*/  LDL.LU R16, [R1+0x450] ;  /* 0x0004500001107983 */ /* 0x000ea20000300800 */
[----:B------:R-:W-:Y:S01]  /*28e60*/  LOP3.LUT P1, RZ, R9, 0xff, RZ, 0xc0, !PT ;  /* 0x000000ff09ff7812 */ /* 0x000fe2000782c0ff */
[C---:B------:R-:W-:Y:S01]  /*28e70*/  IMAD.IADD R4, R0.reuse, 0x1, R7 ;  /* 0x0000000100047824 */ /* 0x040fe200078e0207 */
[----:B------:R-:W-:Y:S01]  /*28e80*/  ULDC.64 UR6, c[0x0][0x650] ;  /* 0x0001940000067ab9 */ /* 0x000fe20000000a00 */
[----:B------:R-:W3:Y:S01]  /*28e90*/  LDL.LU R15, [R1+0x454] ;  /* 0x00045400010f7983 */ /* 0x000ee20000300800 */
[----:B------:R-:W-:Y:S01]  /*28ea0*/  ISETP.GE.U32.AND P3, PT, R0, 0x3, PT ;  /* 0x000000030000780c */ /* 0x000fe20003f66070 */
[----:B------:R-:W-:Y:S01]  /*28eb0*/  BSSY B1, `(.L_x_561) ;  /* 0x000006d000017945 */ /* 0x000fe20003800000 */
[----:B------:R-:W-:Y:S01]  /*28ec0*/  IMAD.MOV.U32 R10, RZ, RZ, -0x1 ;  /* 0xffffffffff0a7424 */ /* 0x000fe200078e00ff */
[----:B------:R-:W-:-:S06]  /*28ed0*/  PRMT R9, RZ, 0x7610, R9 ;  /* 0x00007610ff097816 */ /* 0x000fcc0000000009 */
[----:B------:R-:W0:Y:S01]  /*28ee0*/  @P1 S2R R3, SR_CgaCtaId ;  /* 0x0000000000031919 */ /* 0x000e220000008800 */
[----:B------:R-:W-:-:S04]  /*28ef0*/  @P1 MOV R2, 0x400 ;  /* 0x0000040000021802 */ /* 0x000fc80000000f00 */
[----:B0-----:R-:W-:-:S04]  /*28f00*/  @P1 LEA R2, R3, R2, 0x18 ;  /* 0x0000000203021211 */ /* 0x001fc800078ec0ff */
[----:B------:R0:W-:Y:S01]  /*28f10*/  @P1 SYNCS.ARRIVE.TRANS64.A1T0 RZ, [R2+URZ+0x48], RZ ;  /* 0x000048ff02ff19a7 */ /* 0x0001e2000810003f */
[----:B------:R-:W-:-:S04]  /*28f20*/  ISETP.GT.U32.AND P1, PT, R4, 0x2, PT ;  /* 0x000000020400780c */ /* 0x000fc80003f24070 */
[----:B------:R-:W-:Y:S01]  /*28f30*/  ISETP.LT.U32.AND P1, PT, R0, 0x3, P1 ;  /* 0x000000030000780c */ /* 0x000fe20000f21070 */
[----:B0-----:R-:W-:-:S05]  /*28f40*/  IMAD.WIDE.U32 R2, R4, -0x55555555, RZ ;  /* 0xaaaaaaab04027825 */ /* 0x001fca00078e00ff */
[----:B------:R-:W-:Y:S02]  /*28f50*/  SHF.R.U32.HI R5, RZ, 0x1, R3 ;  /* 0x00000001ff057819 */ /* 0x000fe40000011603 */
[----:B------:R-:W-:Y:S02]  /*28f60*/  SEL R3, RZ, 0x1, !P1 ;  /* 0x00000001ff037807 */ /* 0x000fe40004800000 */
[----:B------:R-:W-:Y:S01]  /*28f70*/  PRMT R2, RZ, 0x7610, R2 ;  /* 0x00007610ff027816 */ /* 0x000fe20000000002 */
[----:B------:R-:W-:Y:S01]  /*28f80*/  IMAD R7, R5, -0x3, R4 ;  /* 0xfffffffd05077824 */ /* 0x000fe200078e0204 */
[----:B------:R-:W-:Y:S01]  /*28f90*/  LOP3.LUT R6, R6, R3, RZ, 0x3c, !PT ;  /* 0x0000000306067212 */ /* 0x000fe200078e3cff */
[----:B------:R-:W-:-:S03]  /*28fa0*/  IMAD.MOV.U32 R4, RZ, RZ, -0x1 ;  /* 0xffffffffff047424 */ /* 0x000fc600078e00ff */
[----:B------:R-:W-:Y:S01]  /*28fb0*/  @P3 LOP3.LUT R6, R6, 0x1, R5, 0x78, !PT ;  /* 0x0000000106063812 */ /* 0x000fe200078e7805 */
[----:B------:R-:W-:Y:S01]  /*28fc0*/  IMAD.MOV.U32 R5, RZ, RZ, -0x1 ;  /* 0xffffffffff057424 */ /* 0x000fe200078e00ff */
[----:B---3--:R-:W-:-:S04]  /*28fd0*/  IADD3 R15, P1, R15, UR20, RZ ;  /* 0x000000140f0f7c10 */ /* 0x008fc8000ff3e0ff */
[----:B--2---:R-:W-:Y:S01]  /*28fe0*/  IADD3.X R16, R16, UR16, RZ, P1, !PT ;  /* 0x0000001010107c10 */ /* 0x004fe20008ffe4ff */
[----:B------:R0:W-:Y:S01]  /*28ff0*/  STL [R1+0x454], R15 ;  /* 0x0004540f01007387 */ /* 0x0001e20000100800 */
[----:B------:R-:W-:-:S03]  /*29000*/  ISETP.GE.U32.AND P1, PT, R15, UR6, PT ;  /* 0x000000060f007c0c */ /* 0x000fc6000bf26070 */
[----:B------:R0:W-:Y:S01]  /*29010*/  STL [R1+0x450], R16 ;  /* 0x0004501001007387 */ /* 0x0001e20000100800 */
[----:B------:R-:W-:-:S13]  /*29020*/  ISETP.GE.U32.AND.EX P1, PT, R16, UR7, PT, P1 ;  /* 0x0000000710007c0c */ /* 0x000fda000bf26110 */
[----:B0-----:R-:W-:Y:S05]  /*29030*/  @P1 BRA `(.L_x_562) ;  /* 0x0000000400501947 */ /* 0x001fea0003800000 */
[----:B------:R-:W0:Y:S01]  /*29040*/  S2R R8, SR_CTAID.X ;  /* 0x0000000000087919 */ /* 0x000e220000002500 */
[----:B------:R-:W-:Y:S01]  /*29050*/  ULDC UR5, c[0x0][0x150] ;  /* 0x0000540000057ab9 */ /* 0x000fe20000000800 */
[----:B------:R-:W1:Y:S01]  /*29060*/  LDC R3, c[0x0][0x144] ;  /* 0x00005100ff037b82 */ /* 0x000e620000000800 */
[----:B------:R-:W-:Y:S01]  /*29070*/  ULDC.64 UR6, c[0x0][0x628] ;  /* 0x00018a0000067ab9 */ /* 0x000fe20000000a00 */
[----:B------:R-:W2:Y:S01]  /*29080*/  S2R R5, SR_CTAID.Y ;  /* 0x0000000000057919 */ /* 0x000ea20000002600 */
[----:B------:R-:W-:Y:S01]  /*29090*/  ISETP.NE.U32.AND P1, PT, RZ, UR6, PT ;  /* 0x00000006ff007c0c */ /* 0x000fe2000bf25070 */
[----:B------:R-:W-:-:S03]  /*290a0*/  ULDC UR8, c[0x0][0x630] ;  /* 0x00018c0000087ab9 */ /* 0x000fc60000000800 */
[----:B------:R-:W-:Y:S01]  /*290b0*/  ISETP.NE.AND.EX P1, PT, RZ, UR7, PT, P1 ;  /* 0x00000007ff007c0c */ /* 0x000fe2000bf25310 */
[----:B------:R-:W3:Y:S01]  /*290c0*/  LDC R12, c[0x0][0x148] ;  /* 0x00005200ff0c7b82 */ /* 0x000ee20000000800 */
[----:B0-----:R-:W-:Y:S02]  /*290d0*/  I2FP.F32.U32 R2, R8 ;  /* 0x0000000800027245 */ /* 0x001fe40000201000 */
[----:B--2---:R-:W-:-:S03]  /*290e0*/  I2FP.F32.U32 R4, R5 ;  /* 0x0000000500047245 */ /* 0x004fc60000201000 */
[----:B------:R-:W-:Y:S01]  /*290f0*/  FMUL R2, R2, UR5 ;  /* 0x0000000502027c20 */ /* 0x000fe20008400000 */
[----:B------:R-:W-:Y:S02]  /*29100*/  ULDC UR5, c[0x0][0x154] ;  /* 0x0000550000057ab9 */ /* 0x000fe40000000800 */
[----:B------:R-:W-:-:S03]  /*29110*/  FMUL R10, R4, UR5 ;  /* 0x00000005040a7c20 */ /* 0x000fc60008400000 */
[----:B------:R-:W0:Y:S08]  /*29120*/  F2I.U32.TRUNC.NTZ R2, R2 ;  /* 0x0000000200027305 */ /* 0x000e30000020f000 */
[----:B------:R-:W2:Y:S01]  /*29130*/  F2I.U32.TRUNC.NTZ R10, R10 ;  /* 0x0000000a000a7305 */ /* 0x000ea2000020f000 */
[----:B0-----:R-:W-:Y:S02]  /*29140*/  IMAD.MOV R4, RZ, RZ, -R2 ;  /* 0x000000ffff047224 */ /* 0x001fe400078e0a02 */
[----:B------:R-:W-:-:S02]  /*29150*/  IMAD.MOV.U32 R2, RZ, RZ, R15 ;  /* 0x000000ffff027224 */ /* 0x000fc400078e000f */
[----:B-1----:R-:W-:Y:S02]  /*29160*/  IMAD R8, R3, R4, R8 ;  /* 0x0000000403087224 */ /* 0x002fe400078e0208 */
[----:B--2---:R-:W-:-:S04]  /*29170*/  IMAD.MOV R3, RZ, RZ, -R10 ;  /* 0x000000ffff037224 */ /* 0x004fc800078e0a0a */
[----:B---3--:R-:W-:Y:S02]  /*29180*/  @P4 IMAD R8, R12, R3, R5 ;  /* 0x000000030c084224 */ /* 0x008fe400078e0205 */
[----:B------:R-:W-:Y:S01]  /*29190*/  IMAD.MOV.U32 R3, RZ, RZ, R16 ;  /* 0x000000ffff037224 */ /* 0x000fe200078e0010 */
[----:B------:R-:W-:Y:S06]  /*291a0*/  @!P1 BRA `(.L_x_563) ;  /* 0x0000000000289947 */ /* 0x000fec0003800000 */
[----:B------:R-:W-:Y:S02]  /*291b0*/  ULDC UR5, c[0x0][0x634] ;  /* 0x00018d0000057ab9 */ /* 0x000fe40000000800 */
[----:B------:R-:W-:-:S05]  /*291c0*/  IADD3 R3, P1, R15, UR5, RZ ;  /* 0x000000050f037c10 */ /* 0x000fca000ff3e0ff */
[----:B------:R-:W-:-:S04]  /*291d0*/  IMAD.X R11, RZ, RZ, R16, P1 ;  /* 0x000000ffff0b7224 */ /* 0x000fc800008e0610 */
[----:B------:R-:W-:-:S04]  /*291e0*/  IMAD.WIDE.U32 R4, R11, UR6, RZ ;  /* 0x000000060b047c25 */ /* 0x000fc8000f8e00ff */
[----:B------:R-:W-:-:S04]  /*291f0*/  IMAD.WIDE.U32 R4, P1, R3, UR7, R4 ;  /* 0x0000000703047c25 */ /* 0x000fc8000f820004 */
[----:B------:R-:W-:-:S04]  /*29200*/  IMAD.WIDE.U32 R2, R3, UR6, RZ ;  /* 0x0000000603027c25 */ /* 0x000fc8000f8e00ff */
[----:B------:R-:W-:Y:S01]  /*29210*/  IMAD.MOV.U32 R2, RZ, RZ, R5 ;  /* 0x000000ffff027224 */ /* 0x000fe200078e0005 */
[----:B------:R-:W-:Y:S01]  /*29220*/  IADD3 RZ, P3, R3, R4, RZ ;  /* 0x0000000403ff7210 */ /* 0x000fe20007f7e0ff */
[----:B------:R-:W-:-:S04]  /*29230*/  IMAD.X R3, RZ, RZ, RZ, P1 ;  /* 0x000000ffff037224 */ /* 0x000fc800008e06ff */
[----:B------:R-:W-:-:S08]  /*29240*/  IMAD.WIDE.U32.X R2, R11, UR7, R2, P3 ;  /* 0x000000070b027c25 */ /* 0x000fd000098e0402 */
.L_x_563:
[--C-:B------:R-:W-:Y:S01]  /*29250*/  SHF.R.U64 R10, R2, UR8, R3.reuse ;  /* 0x00000008020a7c19 */ /* 0x100fe20008001203 */
[----:B------:R-:W-:Y:S01]  /*29260*/  ULDC.64 UR6, c[0x0][0x620] ;  /* 0x0001880000067ab9 */ /* 0x000fe20000000a00 */
[----:B------:R-:W-:Y:S01]  /*29270*/  SHF.R.U32.HI R2, RZ, UR8, R3 ;  /* 0x00000008ff027c19 */ /* 0x000fe20008011603 */
[----:B------:R-:W-:Y:S01]  /*29280*/  IMAD.MOV.U32 R3, RZ, RZ, R16 ;  /* 0x000000ffff037224 */ /* 0x000fe200078e0010 */
[----:B------:R-:W-:Y:S01]  /*29290*/  IADD3 R11, P1, RZ, -R10, RZ ;  /* 0x8000000aff0b7210 */ /* 0x000fe20007f3e0ff */
[----:B------:R-:W-:-:S04]  /*292a0*/  ULDC UR5, c[0x0][0x618] ;  /* 0x0001860000057ab9 */ /* 0x000fc80000000800 */
[----:B------:R-:W-:-:S04]  /*292b0*/  IMAD.X R2, RZ, RZ, ~R2, P1 ;  /* 0x000000ffff027224 */ /* 0x000fc800008e0e02 */
[----:B------:R-:W-:-:S04]  /*292c0*/  IMAD R2, R2, UR6, RZ ;  /* 0x0000000602027c24 */ /* 0x000fc8000f8e02ff */
[----:B------:R-:W-:Y:S02]  /*292d0*/  IMAD R5, R11, UR7, R2 ;  /* 0x000000070b057c24 */ /* 0x000fe4000f8e0202 */
[----:B------:R-:W-:-:S04]  /*292e0*/  IMAD.MOV.U32 R2, RZ, RZ, R15 ;  /* 0x000000ffff027224 */ /* 0x000fc800078e000f */
[----:B------:R-:W-:Y:S01]  /*292f0*/  IMAD.WIDE.U32 R2, R11, UR6, R2 ;  /* 0x000000060b027c25 */ /* 0x000fe2000f8e0002 */
[----:B------:R-:W-:Y:S02]  /*29300*/  ULDC.64 UR6, c[0x0][0x640] ;  /* 0x0001900000067ab9 */ /* 0x000fe40000000a00 */
[----:B------:R-:W-:Y:S01]  /*29310*/  ISETP.NE.U32.AND P1, PT, RZ, UR6, PT ;  /* 0x00000006ff007c0c */ /* 0x000fe2000bf25070 */
[----:B------:R-:W-:-:S03]  /*29320*/  IMAD.IADD R3, R3, 0x1, R5 ;  /* 0x0000000103037824 */ /* 0x000fc600078e0205 */
[----:B------:R-:W-:Y:S02]  /*29330*/  ISETP.NE.AND.EX P1, PT, RZ, UR7, PT, P1 ;  /* 0x00000007ff007c0c */ /* 0x000fe4000bf25310 */
[--C-:B------:R-:W-:Y:S02]  /*29340*/  SHF.R.U64 R11, R2, UR5, R3.reuse ;  /* 0x00000005020b7c19 */ /* 0x100fe40008001203 */
[----:B------:R-:W-:Y:S01]  /*29350*/  SHF.R.U32.HI R2, RZ, UR5, R3 ;  /* 0x00000005ff027c19 */ /* 0x000fe20008011603 */
[----:B------:R-:W-:-:S03]  /*29360*/  ULDC UR5, c[0x0][0x608] ;  /* 0x0001820000057ab9 */ /* 0x000fc60000000800 */
[--C-:B------:R-:W-:Y:S02]  /*29370*/  SHF.R.U64 R12, R11, UR5, R2.reuse ;  /* 0x000000050b0c7c19 */ /* 0x100fe40008001202 */
[----:B------:R-:W-:Y:S01]  /*29380*/  SHF.R.U32.HI R3, RZ, UR5, R2 ;  /* 0x00000005ff037c19 */ /* 0x000fe20008011602 */
[----:B------:R-:W-:-:S03]  /*29390*/  ULDC UR5, c[0x0][0x658] ;  /* 0x0001960000057ab9 */ /* 0x000fc60000000800 */
[--C-:B------:R-:W-:Y:S02]  /*293a0*/  SHF.R.U64 R13, R12, UR5, R3.reuse ;  /* 0x000000050c0d7c19 */ /* 0x100fe40008001203 */
[----:B------:R-:W-:-:S03]  /*293b0*/  SHF.R.U32.HI R15, RZ, UR5, R3 ;  /* 0x00000005ff0f7c19 */ /* 0x000fc60008011603 */
[----:B------:R-:W-:Y:S02]  /*293c0*/  IMAD.MOV.U32 R2, RZ, RZ, R13 ;  /* 0x000000ffff027224 */ /* 0x000fe400078e000d */
        /* <DEDUP_REMOVED lines=12> */
.L_x_564:
[----:B------:R-:W-:Y:S01]  /*29490*/  ULDC UR5, c[0x0][0x648] ;  /* 0x0001920000057ab9 */ /* 0x000fe20000000800 */
[----:B------:R-:W-:Y:S02]  /*294a0*/  LOP3.LUT R12, R12, UR17, RZ, 0xc0, !PT ;  /* 0x000000110c0c7c12 */ /* 0x000fe4000f8ec0ff */
[----:B------:R-:W-:Y:S01]  /*294b0*/  SHF.R.U64 R3, R2, UR5, R3 ;  /* 0x0000000502037c19 */ /* 0x000fe20008001203 */
[----:B------:R-:W-:-:S04]  /*294c0*/  ULDC UR5, c[0x0][0x638] ;  /* 0x00018e0000057ab9 */ /* 0x000fc80000000800 */
[----:B------:R-:W-:Y:S02]  /*294d0*/  IMAD.MOV R2, RZ, RZ, -R3 ;  /* 0x000000ffff027224 */ /* 0x000fe400078e0a03 */
[----:B------:R-:W-:Y:S02]  /*294e0*/  IMAD R5, R3, UR18, R12 ;  /* 0x0000001203057c24 */ /* 0x000fe4000f8e020c */
[----:B------:R-:W-:Y:S01]  /*294f0*/  IMAD R13, R2, UR5, R13 ;  /* 0x00000005020d7c24 */ /* 0x000fe2000f8e020d */
[----:B------:R-:W-:Y:S01]  /*29500*/  ULDC UR5, c[0x0][0x610] ;  /* 0x0001840000057ab9 */ /* 0x000fe20000000800 */
[----:B------:R-:W-:Y:S01]  /*29510*/  LOP3.LUT R2, R11, UR4, RZ, 0xc0, !PT ;  /* 0x000000040b027c12 */ /* 0x000fe2000f8ec0ff */
[----:B------:R-:W-:Y:S01]  /*29520*/  IMAD R8, R5, UR5, R8 ;  /* 0x0000000505087c24 */ /* 0x000fe2000f8e0208 */
[----:B------:R-:W-:-:S03]  /*29530*/  ULDC UR5, c[0x0][0x600] ;  /* 0x0001800000057ab9 */ /* 0x000fc60000000800 */
[----:B------:R-:W-:Y:S02]  /*29540*/  IMAD R13, R13, UR5, R2 ;  /* 0x000000050d0d7c24 */ /* 0x000fe4000f8e0202 */
[----:B------:R-:W-:-:S03]  /*29550*/  IMAD.MOV.U32 R2, RZ, RZ, 0x1 ;  /* 0x00000001ff027424 */ /* 0x000fc600078e00ff */
[----:B------:R-:W-:Y:S02]  /*29560*/  SEL R4, R13, R8, !P4 ;  /* 0x000000080d047207 */ /* 0x000fe40006000000 */
[----:B------:R-:W-:-:S07]  /*29570*/  SEL R5, R8, R13, !P4 ;  /* 0x0000000d08057207 */ /* 0x000fce0006000000 */
.L_x_562:
[----:B------:R-:W-:Y:S05]  /*29580*/  BSYNC B1 ;  /* 0x0000000000017941 */ /* 0x000fea0003800000 */
.L_x_561:
[----:B------:R-:W-:-:S13]  /*29590*/  LOP3.LUT P1, RZ, R2, 0xff, RZ, 0xc0, !PT ;  /* 0x000000ff02ff7812 */ /* 0x000fda000782c0ff */
[----:B------:R-:W-:Y:S05]  /*295a0*/  @P1 BRA `(.L_x_565) ;  /* 0xfffffff400401947 */ /* 0x000fea000383ffff */
[----:B------:R-:W-:Y:S05]  /*295b0*/  BSYNC B0 ;  /* 0x0000000000007941 */ /* 0x000fea0003800000 */
.L_x_553:
[----:B------:R-:W-:-:S03]  /*295c0*/  UMOV UR5, 0xffffffff ;  /* 0xffffffff00057882 */ /* 0x000fc60000000000 */
[----:B------:R-:W-:Y:S05]  /*295d0*/  BRA.DIV UR5, `(.L_x_566) ;  /* 0x0000000605047947 */ /* 0x000fea000b800000 */
[----:B------:R-:W-:-:S13]  /*295e0*/  ELECT P0, URZ, PT ;  /* 0x00000000003f782f */ /* 0x000fda0003800000 */
.L_x_579:
[----:B------:R-:W-:Y:S04]  /*295f0*/  BSSY B0, `(.L_x_567) ;  /* 0x0000023000007945 */ /* 0x000fe80003800000 */
[----:B------:R-:W-:Y:S05]  /*29600*/  @!P0 BRA `(.L_x_568) ;  /* 0x0000000000848947 */ /* 0x000fea0003800000 */
[----:B------:R-:W-:-:S04]  /*29610*/  ULOP3.LUT UR5, UR13, 0x2, URZ, 0xfc, !UPT ;  /* 0x000000020d057892 */ /* 0x000fc8000f8efc3f */
[----:B------:R-:W-:-:S06]  /*29620*/  UISETP.NE.AND UP0, UPT, UR5, 0x3, UPT ;  /* 0x000000030500788c */ /* 0x000fcc000bf05270 */
[----:B------:R-:W-:-:S13]  /*29630*/  PLOP3.LUT P0, PT, PT, PT, UP0, 0x80, 0x0 ;  /* 0x000000000000781c */ /* 0x000fda0003f0f008 */
[----:B------:R-:W-:Y:S05]  /*29640*/  @!P0 BRA `(.L_x_569) ;  /* 0x0000000000048947 */ /* 0x000fea0003800000 */
[----:B------:R-:W-:Y:S01]  /*29650*/  BPT.TRAP 0x1 ;  /* 0x000000040000795c */ /* 0x000fe20000300000 */
.L_x_569:
[----:B------:R-:W0:Y:S01]  /*29660*/  S2R R3, SR_CgaCtaId ;  /* 0x0000000000037919 */ /* 0x000e220000008800 */
[----:B------:R-:W-:Y:S02]  /*29670*/  MOV R0, 0x400 ;  /* 0x0000040000007802 */ /* 0x000fe40000000f00 */
[----:B------:R-:W-:Y:S02]  /*29680*/  SHF.L.U32 R2, R6, 0x1f, RZ ;  /* 0x0000001f06027819 */ /* 0x000fe400000006ff */
[----:B0-----:R-:W-:-:S05]  /*29690*/  LEA R0, R3, R0, 0x18 ;  /* 0x0000000003007211 */ /* 0x001fca00078ec0ff */
[----:B------:R-:W-:-:S04]  /*296a0*/  VIADD R0, R0, 0x18 ;  /* 0x0000001800007836 */ /* 0x000fc80000000000 */
[----:B------:R-:W-:-:S04]  /*296b0*/  IMAD R3, R7, 0x8, R0 ;  /* 0x0000000807037824 */ /* 0x000fc800078e0200 */
[----:B------:R-:W0:Y:S02]  /*296c0*/  SYNCS.PHASECHK.TRANS64.TRYWAIT P0, [R3+URZ], R2 ;  /* 0x00000002030075a7 */ /* 0x000e24000800017f */
[----:B0-----:R-:W-:Y:S05]  /*296d0*/  @!P0 BRA `(.L_x_570) ;  /* 0x0000000000e88947 */ /* 0x001fea0003800000 */
.L_x_580:
[----:B------:R-:W-:-:S05]  /*296e0*/  VIADD R7, R7, 0x1 ;  /* 0x0000000107077836 */ /* 0x000fca0000000000 */
[----:B------:R-:W-:-:S04]  /*296f0*/  ISETP.NE.AND P0, PT, R7, 0x3, PT ;  /* 0x000000030700780c */ /* 0x000fc80003f05270 */
[----:B0-----:R-:W-:Y:S02]  /*29700*/  SEL R3, RZ, 0x1, P0 ;  /* 0x00000001ff037807 */ /* 0x001fe40000000000 */
[----:B------:R-:W-:Y:S02]  /*29710*/  SEL R7, R7, RZ, P0 ;  /* 0x000000ff07077207 */ /* 0x000fe40000000000 */
[----:B------:R-:W-:-:S03]  /*29720*/  LOP3.LUT R5, R6, R3, RZ, 0x3c, !PT ;  /* 0x0000000306057212 */ /* 0x000fc600078e3cff */
[----:B------:R-:W-:Y:S01]  /*29730*/  IMAD R3, R7, 0x8, R0 ;  /* 0x0000000807037824 */ /* 0x000fe200078e0200 */
[----:B------:R-:W-:-:S04]  /*29740*/  SHF.L.U32 R2, R5, 0x1f, RZ ;  /* 0x0000001f05027819 */ /* 0x000fc800000006ff */
[----:B------:R-:W0:Y:S02]  /*29750*/  SYNCS.PHASECHK.TRANS64.TRYWAIT P0, [R3+URZ], R2 ;  /* 0x00000002030075a7 */ /* 0x000e24000800017f */
[----:B0-----:R-:W-:Y:S05]  /*29760*/  @!P0 BRA `(.L_x_571) ;  /* 0x0000000000d88947 */ /* 0x001fea0003800000 */
.L_x_581:
[----:B0-----:R-:W-:-:S05]  /*29770*/  VIADD R2, R7, 0x1 ;  /* 0x0000000107027836 */ /* 0x001fca0000000000 */
[----:B------:R-:W-:-:S04]  /*29780*/  ISETP.NE.AND P0, PT, R2, 0x3, PT ;  /* 0x000000030200780c */ /* 0x000fc80003f05270 */
[----:B------:R-:W-:Y:S02]  /*29790*/  SEL R4, RZ, 0x1, P0 ;  /* 0x00000001ff047807 */ /* 0x000fe40000000000 */
[----:B------:R-:W-:Y:S02]  /*297a0*/  SEL R3, R2, RZ, P0 ;  /* 0x000000ff02037207 */ /* 0x000fe40000000000 */
[----:B------:R-:W-:-:S03]  /*297b0*/  LOP3.LUT R4, R5, R4, RZ, 0x3c, !PT ;  /* 0x0000000405047212 */ /* 0x000fc600078e3cff */
[----:B------:R-:W-:Y:S01]  /*297c0*/  IMAD R3, R3, 0x8, R0 ;  /* 0x0000000803037824 */ /* 0x000fe200078e0200 */
[----:B------:R-:W-:-:S07]  /*297d0*/  SHF.L.U32 R0, R4, 0x1f, RZ ;  /* 0x0000001f04007819 */ /* 0x000fce00000006ff */
.L_x_572:
[----:B0-----:R0:W1:Y:S02]  /*297e0*/  SYNCS.PHASECHK.TRANS64.TRYWAIT P0, [R3+URZ], R0 ;  /* 0x00000000030075a7 */ /* 0x001064000800017f */
[----:B-1----:R-:W-:Y:S05]  /*297f0*/  @!P0 NANOSLEEP.SYNCS 0x989680 ;  /* 0x009896800000895d */ /* 0x002fea0003900000 */
[----:B------:R-:W1:Y:S02]  /*29800*/  @!P0 SYNCS.PHASECHK.TRANS64 P0, [R3+URZ], R0 ;  /* 0x00000000030085a7 */ /* 0x000e64000800007f */
[----:B-1----:R-:W-:Y:S05]  /*29810*/  @!P0 BRA `(.L_x_572) ;  /* 0xfffffffc00f08947 */ /* 0x002fea000383ffff */
.L_x_568:
[----:B------:R-:W-:Y:S05]  /*29820*/  BSYNC B0 ;  /* 0x0000000000007941 */ /* 0x000fea0003800000 */
.L_x_567:
[----:B------:R-:W-:Y:S05]  /*29830*/  EXIT ;  /* 0x000000000000794d */ /* 0x000fea0003800000 */
.L_x_17:
[----:B-1----:R-:W-:-:S04]  /*29840*/  IMAD.U32 R3, RZ, RZ, UR6 ;  /* 0x00000006ff037e24 */ /* 0x002fc8000f8e00ff */
[----:B------:R1:W3:Y:S03]  /*29850*/  SYNCS.PHASECHK.TRANS64.TRYWAIT P0, [R3+URZ], R0 ;  /* 0x00000000030075a7 */ /* 0x0002e6000800017f */
[----:B---3--:R-:W-:Y:S05]  /*29860*/  @!P0 NANOSLEEP.SYNCS 0x989680 ;  /* 0x009896800000895d */ /* 0x008fea0003900000 */
[----:B------:R-:W3:Y:S02]  /*29870*/  @!P0 SYNCS.PHASECHK.TRANS64 P0, [R3+URZ], R0 ;  /* 0x00000000030085a7 */ /* 0x000ee4000800007f */
[----:B---3--:R-:W-:Y:S05]  /*29880*/  @!P0 BRA `(.L_x_17) ;  /* 0xfffffffc00ec8947 */ /* 0x008fea000383ffff */
[----:B------:R-:W-:Y:S05]  /*29890*/  BRA `(.L_x_16) ;  /* 0xfffffd9000947947 */ /* 0x000fea000383ffff */
.L_x_23:
[----:B-----5:R1:W-:Y:S02]  /*298a0*/  STL [R1+0x468], R2 ;  /* 0x0004680201007387 */ /* 0x0203e40000100800 */
[----:B-1----:R-:W-:-:S04]  /*298b0*/  IMAD.U32 R2, RZ, RZ, UR16 ;  /* 0x00000010ff027e24 */ /* 0x002fc8000f8e00ff */
[----:B------:R1:W3:Y:S03]  /*298c0*/  SYNCS.PHASECHK.TRANS64.TRYWAIT P0, [R2+URZ], R0 ;  /* 0x00000000020075a7 */ /* 0x0002e6000800017f */
[----:B---3--:R-:W-:Y:S05]  /*298d0*/  @!P0 NANOSLEEP.SYNCS 0x989680 ;  /* 0x009896800000895d */ /* 0x008fea0003900000 */
[----:B------:R1:W3:Y:S02]  /*298e0*/  @!P0 SYNCS.PHASECHK.TRANS64 P0, [R2+URZ], R0 ;  /* 0x00000000020085a7 */ /* 0x0002e4000800007f */
[----:B-1----:R1:W5:Y:S02]  /*298f0*/  LDL.LU R2, [R1+0x468] ;  /* 0x0004680001027983 */ /* 0x0023640000300800 */
[----:B-1-3--:R-:W-:Y:S05]  /*29900*/  @!P0 BRA `(.L_x_23) ;  /* 0xfffffffc00e48947 */ /* 0x00afea000383ffff */
[----:B------:R-:W-:Y:S05]  /*29910*/  BRA `(.L_x_22) ;  /* 0xfffffdf400487947 */ /* 0x000fea000383ffff */
.L_x_554:
[----:B------:R-:W-:Y:S01]  /*29920*/  BSSY B1, `(.L_x_573) ;  /* 0x0000006000017945 */ /* 0x000fe20003800000 */
[----:B------:R-:W-:-:S07]  /*29930*/  IMAD.MOV.U32 R2, RZ, RZ, -0x1 ;  /* 0xffffffffff027424 */ /* 0x000fce00078e00ff */
[----:B------:R-:W-:Y:S05]  /*29940*/  WARPSYNC.COLLECTIVE R2, `(.L_x_574) ;  /* 0x00000000020c7348 */ /* 0x000fea0003c00000 */
[----:B------:R-:W-:Y:S02]  /*29950*/  ELECT P1, UR62, PT ;  /* 0x00000000003e782f */ /* 0x000fe40003820000 */
[----:B------:R-:W-:Y:S01]  /*29960*/  MOV R2, UR62 ;  /* 0x0000003e00027c02 */ /* 0x000fe20008000f00 */
[----:B------:R-:W-:Y:S10]  /*29970*/  ENDCOLLECTIVE ;  /* 0x000000000000791b */ /* 0x000ff40003800000 */
.L_x_574:
[----:B------:R-:W-:Y:S05]  /*29980*/  BSYNC B1 ;  /* 0x0000000000017941 */ /* 0x000fea0003800000 */
.L_x_573:
[----:B------:R-:W-:Y:S05]  /*29990*/  BRA `(.L_x_575) ;  /* 0xfffffff000507947 */ /* 0x000fea000383ffff */
.L_x_557:
[----:B-1----:R1:W2:Y:S02]  /*299a0*/  SYNCS.PHASECHK.TRANS64.TRYWAIT P1, [R16+URZ+0x18], R11 ;  /* 0x0000180b100075a7 */ /* 0x0022a4000802017f */
[----:B--2---:R-:W-:Y:S05]  /*299b0*/  @!P1 NANOSLEEP.SYNCS 0x989680 ;  /* 0x009896800000995d */ /* 0x004fea0003900000 */
[----:B------:R-:W2:Y:S02]  /*299c0*/  @!P1 SYNCS.PHASECHK.TRANS64 P1, [R16+URZ+0x18], R11 ;  /* 0x0000180b100095a7 */ /* 0x000ea4000802007f */
[----:B--2---:R-:W-:Y:S05]  /*299d0*/  @!P1 BRA `(.L_x_557) ;  /* 0xfffffffc00f09947 */ /* 0x004fea000383ffff */
[----:B------:R-:W-:Y:S05]  /*299e0*/  BRA `(.L_x_576) ;  /* 0xfffffff000847947 */ /* 0x000fea000383ffff */
.L_x_566:
[----:B------:R-:W-:Y:S01]  /*299f0*/  BSSY B0, `(.L_x_577) ;  /* 0x0000006000007945 */ /* 0x000fe20003800000 */
[----:B------:R-:W-:-:S07]  /*29a00*/  IMAD.MOV.U32 R2, RZ, RZ, -0x1 ;  /* 0xffffffffff027424 */ /* 0x000fce00078e00ff */
[----:B------:R-:W-:Y:S05]  /*29a10*/  WARPSYNC.COLLECTIVE R2, `(.L_x_578) ;  /* 0x00000000020c7348 */ /* 0x000fea0003c00000 */
[----:B------:R-:W-:Y:S02]  /*29a20*/  ELECT P1, UR62, PT ;  /* 0x00000000003e782f */ /* 0x000fe40003820000 */
[----:B------:R-:W-:Y:S01]  /*29a30*/  MOV R2, UR62 ;  /* 0x0000003e00027c02 */ /* 0x000fe20008000f00 */
[----:B------:R-:W-:Y:S10]  /*29a40*/  ENDCOLLECTIVE ;  /* 0x000000000000791b */ /* 0x000ff40003800000 */
.L_x_578:
[----:B------:R-:W-:Y:S05]  /*29a50*/  BSYNC B0 ;  /* 0x0000000000007941 */ /* 0x000fea0003800000 */
.L_x_577:
[----:B------:R-:W-:Y:S01]  /*29a60*/  PLOP3.LUT P0, PT, P1, PT, PT, 0x80, 0x0 ;  /* 0x000000000000781c */ /* 0x000fe20000f0f070 */
[----:B------:R-:W-:-:S12]  /*29a70*/  BRA `(.L_x_579) ;  /* 0xfffffff800dc7947 */ /* 0x000fd8000383ffff */
.L_x_570:
[----:B0-----:R0:W1:Y:S02]  /*29a80*/  SYNCS.PHASECHK.TRANS64.TRYWAIT P0, [R3+URZ], R2 ;  /* 0x00000002030075a7 */ /* 0x001064000800017f */
[----:B-1----:R-:W-:Y:S05]  /*29a90*/  @!P0 NANOSLEEP.SYNCS 0x989680 ;  /* 0x009896800000895d */ /* 0x002fea0003900000 */
[----:B------:R-:W1:Y:S02]  /*29aa0*/  @!P0 SYNCS.PHASECHK.TRANS64 P0, [R3+URZ], R2 ;  /* 0x00000002030085a7 */ /* 0x000e64000800007f */
[----:B-1----:R-:W-:Y:S05]  /*29ab0*/  @!P0 BRA `(.L_x_570) ;  /* 0xfffffffc00f08947 */ /* 0x002fea000383ffff */
[----:B------:R-:W-:Y:S05]  /*29ac0*/  BRA `(.L_x_580) ;  /* 0xfffffffc00047947 */ /* 0x000fea000383ffff */
.L_x_571:
[----:B0-----:R0:W1:Y:S02]  /*29ad0*/  SYNCS.PHASECHK.TRANS64.TRYWAIT P0, [R3+URZ], R2 ;  /* 0x00000002030075a7 */ /* 0x001064000800017f */
[----:B-1----:R-:W-:Y:S05]  /*29ae0*/  @!P0 NANOSLEEP.SYNCS 0x989680 ;  /* 0x009896800000895d */ /* 0x002fea0003900000 */
[----:B------:R-:W1:Y:S02]  /*29af0*/  @!P0 SYNCS.PHASECHK.TRANS64 P0, [R3+URZ], R2 ;  /* 0x00000002030085a7 */ /* 0x000e64000800007f */
[----:B-1----:R-:W-:Y:S05]  /*29b00*/  @!P0 BRA `(.L_x_571) ;  /* 0xfffffffc00f08947 */ /* 0x002fea000383ffff */
[----:B------:R-:W-:Y:S05]  /*29b10*/  BRA `(.L_x_581) ;  /* 0xfffffffc00147947 */ /* 0x000fea000383ffff */
.L_x_582:
[----:B------:R-:W-:-:S00]  /*29b20*/  BRA `(.L_x_582) ;  /* 0xfffffffc00fc7947 */ /* 0x000fc0000383ffff */
[----:B------:R-:W-:-:S00]  /*29b30*/  NOP ;  /* 0x0000000000007918 */ /* 0x000fc00000000000 */
        /* <DEDUP_REMOVED lines=12> */
.L_x_583:


//--------------------- .nv.shared._ZN7cutlass13device_kernelINS_4gemm6kernel13GemmUniversalIN4cute5tupleIJiiiiEEENS1_10collective13CollectiveMmaINS1_37MainloopSm90TmaGmmaWarpSpecializedFP8ILi3ENS5_IJNS4_1CILi1EEESB_SB_EEENS1_35KernelTmaWarpSpecializedCooperativeEEENS5_IJNSA_ILi256EEESF_NSA_ILi128EEEEEENS_12float_e4m3_tENS5_IJlSB_lEEESI_SJ_NS4_8TiledMMAINS4_8MMA_AtomIJNS4_4SM904GMMA31MMA_64x256x32_F32E4M3E4M3_SS_TNILNSN_7ScaleInE1ELSP_1EEEEEENS4_6LayoutINS5_IJNSA_ILi2EEESB_SB_EEENS5_IJSB_NSA_ILi0EEESV_EEEEENS5_IJNS4_10UnderscoreESY_SY_EEEEENS4_13SM90_TMA_LOADENS4_14ComposedLayoutINS4_7SwizzleILi3ELi4ELi3EEENS4_18smem_ptr_flag_bitsILi8EEENSS_INS5_IJNSA_ILi8EEESG_EEENS5_IJSG_SB_EEEEEEEvNS4_8identityES11_S1B_vS1C_EENS_8epilogue10collective6detail29Sm90TmaWarpSpecializedAdapterINS1F_15DefaultEpilogueISI_SJ_SJ_NS1E_6thread17LinearCombinationISI_Li1EffLNS1J_9ScaleType4KindE0ELNS_15FloatRoundStyleE2ESI_EENS1_15EpilogueDefaultEEEEEvvEEEEvNT_6ParamsE --------------------------
	.section	.nv.shared._ZN7cutlass13device_kernelINS_4gemm6kernel13GemmUniversalIN4cute5tupleIJiiiiEEENS1_10collective13CollectiveMmaINS1_37MainloopSm90TmaGmmaWarpSpecializedFP8ILi3ENS5_IJNS4_1CILi1EEESB_SB_EEENS1_35KernelTmaWarpSpecializedCooperativeEEENS5_IJNSA_ILi256EEESF_NSA_ILi128EEEEEENS_12float_e4m3_tENS5_IJlSB_lEEESI_SJ_NS4_8TiledMMAINS4_8MMA_AtomIJNS4_4SM904GMMA31MMA_64x256x32_F32E4M3E4M3_SS_TNILNSN_7ScaleInE1ELSP_1EEEEEENS4_6LayoutINS5_IJNSA_ILi2EEESB_SB_EEENS5_IJSB_NSA_ILi0EEESV_EEEEENS5_IJNS4_10UnderscoreESY_SY_EEEEENS4_13SM90_TMA_LOADENS4_14ComposedLayoutINS4_7SwizzleILi3ELi4ELi3EEENS4_18smem_ptr_flag_bitsILi8EEENSS_INS5_IJNSA_ILi8EEESG_EEENS5_IJSG_SB_EEEEEEEvNS4_8identityES11_S1B_vS1C_EENS_8epilogue10collective6detail29Sm90TmaWarpSpecializedAdapterINS1F_15DefaultEpilogueISI_SJ_SJ_NS1E_6thread17LinearCombinationISI_Li1EffLNS1J_9ScaleType4KindE0ELNS_15FloatRoundStyleE2ESI_EENS1_15EpilogueDefaultEEEEEvvEEEEvNT_6ParamsE,"aw",@nobits
	.sectionflags	@""
	.align	16
	.zero		1024


//--------------------- .nv.shared.reserved.0     --------------------------
	.section	.nv.shared.reserved.0,"aw",@nobits
	.weak		__nv_reservedSMEM_offset_0_alias
	.size		__nv_reservedSMEM_offset_0_alias, 0, 0
	.other		__nv_reservedSMEM_offset_0_alias,@"STO_CUDA_RESERVED_SHARED STV_DEFAULT"
__nv_reservedSMEM_offset_0_alias:
	.zero		0


//--------------------- .nv.global                --------------------------
	.section	.nv.global,"aw",@nobits
.nv.global:
	.type		_ZN40_INTERNAL_9a2a5b08_4_k_cu_fc858569_209224cute1_E,@object
	.size		_ZN40_INTERNAL_9a2a5b08_4_k_cu_fc858569_209224cute1_E,(_ZN40_INTERNAL_9a2a5b08_4_k_cu_fc858569_209224cuda3std3__45__cpo6cbeginE - _ZN40_INTERNAL_9a2a5b08_4_k_cu_fc858569_209224cute1_E)
_ZN40_INTERNAL_9a2a5b08_4_k_cu_fc858569_209224cute1_E:
	.zero		1
	.type		_ZN40_INTERNAL_9a2a5b08_4_k_cu_fc858569_209224cuda3std3__45__cpo6cbeginE,@object
	.size		_ZN40_INTERNAL_9a2a5b08_4_k_cu_fc858569_209224cuda3std3__45__cpo6cbeginE,(_ZN40_INTERNAL_9a2a5b08_4_k_cu_fc858569_209224cuda3std3__48in_placeE - _ZN40_INTERNAL_9a2a5b08_4_k_cu_fc858569_209224cuda3std3__45__cpo6cbeginE)
_ZN40_INTERNAL_9a2a5b08_4_k_cu_fc858569_209224cuda3std3__45__cpo6cbeginE:
	.zero		1
	.type		_ZN40_INTERNAL_9a2a5b08_4_k_cu_fc858569_209224cuda3std3__48in_placeE,@object
	.size		_ZN40_INTERNAL_9a2a5b08_4_k_cu_fc858569_209224cuda3std3__48in_placeE,(_ZN40_INTERNAL_9a2a5b08_4_k_cu_fc858569_209224cuda3std6ranges3__45__cpo9iter_moveE - _ZN40_INTERNAL_9a2a5b08_4_k_cu_fc858569_209224cuda3std3__48in_placeE)
_ZN40_INTERNAL_9a2a5b08_4_k_cu_fc858569_209224cuda3std3__48in_placeE:
	.zero		1
	.type		_ZN40_INTERNAL_9a2a5b08_4_k_cu_fc858569_209224cuda3std6ranges3__45__cpo9iter_moveE,@object
	.size		_ZN40_INTERNAL_9a2a5b08_4_k_cu_fc858569_209224cuda3std6ranges3__45__cpo9iter_moveE,(_ZN40_INTERNAL_9a2a5b08_4_k_cu_fc858569_209224cuda3std3__45__cpo5beginE - _ZN40_INTERNAL_9a2a5b08_4_k_cu_fc858569_209224cuda3std6ranges3__45__cpo9iter_moveE)
_ZN40_INTERNAL_9a2a5b08_4_k_cu_fc858569_209224cuda3std6ranges3__45__cpo9iter_moveE:
	.zero		1
	.type		_ZN40_INTERNAL_9a2a5b08_4_k_cu_fc858569_209224cuda3std3__45__cpo5beginE,@object
	.size		_ZN40_INTERNAL_9a2a5b08_4_k_cu_fc858569_209224cuda3std3__45__cpo5beginE,(_ZN40_INTERNAL_9a2a5b08_4_k_cu_fc858569_209224cuda3std3__442_GLOBAL__N__9a2a5b08_4_k_cu_fc858569_209226ignoreE - _ZN40_INTERNAL_9a2a5b08_4_k_cu_fc858569_209224cuda3std3__45__cpo5beginE)
_ZN40_INTERNAL_9a2a5b08_4_k_cu_fc858569_209224cuda3std3__45__cpo5beginE:
	.zero		1
	.type		_ZN40_INTERNAL_9a2a5b08_4_k_cu_fc858569_209224cuda3std3__442_GLOBAL__N__9a2a5b08_4_k_cu_fc858569_209226ignoreE,@object
	.size		_ZN40_INTERNAL_9a2a5b08_4_k_cu_fc858569_209224cuda3std3__442_GLOBAL__N__9a2a5b08_4_k_cu_fc858569_209226ignoreE,(_ZN40_INTERNAL_9a2a5b08_4_k_cu_fc858569_209224cute7productE - _ZN40_INTERNAL_9a2a5b08_4_k_cu_fc858569_209224cuda3std3__442_GLOBAL__N__9a2a5b08_4_k_cu_fc858569_209226ignoreE)
_ZN40_INTERNAL_9a2a5b08_4_k_cu_fc858569_209224cuda3std3__442_GLOBAL__N__9a2a5b08_4_k_cu_fc858569_209226ignoreE:
	.zero		1
	.type		_ZN40_INTERNAL_9a2a5b08_4_k_cu_fc858569_209224cute7productE,@object
	.size		_ZN40_INTERNAL_9a2a5b08_4_k_cu_fc858569_209224cute7productE,(_ZN40_INTERNAL_9a2a5b08_4_k_cu_fc858569_209224cuda3std3__45__cpo3endE - _ZN40_INTERNAL_9a2a5b08_4_k_cu_fc858569_209224cute7productE)
_ZN40_INTERNAL_9a2a5b08_4_k_cu_fc858569_209224cute7productE:
	.zero		1
	.type		_ZN40_INTERNAL_9a2a5b08_4_k_cu_fc858569_209224cuda3std3__45__cpo3endE,@object
	.size		_ZN40_INTERNAL_9a2a5b08_4_k_cu_fc858569_209224cuda3std3__45__cpo3endE,(_ZN40_INTERNAL_9a2a5b08_4_k_cu_fc858569_209224cuda3std3__419piecewise_constructE - _ZN40_INTERNAL_9a2a5b08_4_k_cu_fc858569_209224cuda3std3__45__cpo3endE)
_ZN40_INTERNAL_9a2a5b08_4_k_cu_fc858569_209224cuda3std3__45__cpo3endE:
	.zero		1
	.type		_ZN40_INTERNAL_9a2a5b08_4_k_cu_fc858569_209224cuda3std3__419piecewise_constructE,@object
	.size		_ZN40_INTERNAL_9a2a5b08_4_k_cu_fc858569_209224cuda3std3__419piecewise_constructE,(_ZN40_INTERNAL_9a2a5b08_4_k_cu_fc858569_209224cuda3std3__45__cpo4cendE - _ZN40_INTERNAL_9a2a5b08_4_k_cu_fc858569_209224cuda3std3__419piecewise_constructE)
_ZN40_INTERNAL_9a2a5b08_4_k_cu_fc858569_209224cuda3std3__419piecewise_constructE:
	.zero		1
	.type		_ZN40_INTERNAL_9a2a5b08_4_k_cu_fc858569_209224cuda3std3__45__cpo4cendE,@object
	.size		_ZN40_INTERNAL_9a2a5b08_4_k_cu_fc858569_209224cuda3std3__45__cpo4cendE,(_ZN40_INTERNAL_9a2a5b08_4_k_cu_fc858569_209224cuda3std6ranges3__45__cpo4swapE - _ZN40_INTERNAL_9a2a5b08_4_k_cu_fc858569_209224cuda3std3__45__cpo4cendE)
_ZN40_INTERNAL_9a2a5b08_4_k_cu_fc858569_209224cuda3std3__45__cpo4cendE:
	.zero		1
	.type		_ZN40_INTERNAL_9a2a5b08_4_k_cu_fc858569_209224cuda3std6ranges3__45__cpo4swapE,@object
	.size		_ZN40_INTERNAL_9a2a5b08_4_k_cu_fc858569_209224cuda3std6ranges3__45__cpo4swapE,(.L_7 - _ZN40_INTERNAL_9a2a5b08_4_k_cu_fc858569_209224cuda3std6ranges3__45__cpo4swapE)
_ZN40_INTERNAL_9a2a5b08_4_k_cu_fc858569_209224cuda3std6ranges3__45__cpo4swapE:
	.zero		1
.L_7:


//--------------------- .nv.constant0._ZN7cutlass13device_kernelINS_4gemm6kernel13GemmUniversalIN4cute5tupleIJiiiiEEENS1_10collective13CollectiveMmaINS1_37MainloopSm90TmaGmmaWarpSpecializedFP8ILi3ENS5_IJNS4_1CILi1EEESB_SB_EEENS1_35KernelTmaWarpSpecializedCooperativeEEENS5_IJNSA_ILi256EEESF_NSA_ILi128EEEEEENS_12float_e4m3_tENS5_IJlSB_lEEESI_SJ_NS4_8TiledMMAINS4_8MMA_AtomIJNS4_4SM904GMMA31MMA_64x256x32_F32E4M3E4M3_SS_TNILNSN_7ScaleInE1ELSP_1EEEEEENS4_6LayoutINS5_IJNSA_ILi2EEESB_SB_EEENS5_IJSB_NSA_ILi0EEESV_EEEEENS5_IJNS4_10UnderscoreESY_SY_EEEEENS4_13SM90_TMA_LOADENS4_14ComposedLayoutINS4_7SwizzleILi3ELi4ELi3EEENS4_18smem_ptr_flag_bitsILi8EEENSS_INS5_IJNSA_ILi8EEESG_EEENS5_IJSG_SB_EEEEEEEvNS4_8identityES11_S1B_vS1C_EENS_8epilogue10collective6detail29Sm90TmaWarpSpecializedAdapterINS1F_15DefaultEpilogueISI_SJ_SJ_NS1E_6thread17LinearCombinationISI_Li1EffLNS1J_9ScaleType4KindE0ELNS_15FloatRoundStyleE2ESI_EENS1_15EpilogueDefaultEEEEEvvEEEEvNT_6ParamsE --------------------------
	.section	.nv.constant0._ZN7cutlass13device_kernelINS_4gemm6kernel13GemmUniversalIN4cute5tupleIJiiiiEEENS1_10collective13CollectiveMmaINS1_37MainloopSm90TmaGmmaWarpSpecializedFP8ILi3ENS5_IJNS4_1CILi1EEESB_SB_EEENS1_35KernelTmaWarpSpecializedCooperativeEEENS5_IJNSA_ILi256EEESF_NSA_ILi128EEEEEENS_12float_e4m3_tENS5_IJlSB_lEEESI_SJ_NS4_8TiledMMAINS4_8MMA_AtomIJNS4_4SM904GMMA31MMA_64x256x32_F32E4M3E4M3_SS_TNILNSN_7ScaleInE1ELSP_1EEEEEENS4_6LayoutINS5_IJNSA_ILi2EEESB_SB_EEENS5_IJSB_NSA_ILi0EEESV_EEEEENS5_IJNS4_10UnderscoreESY_SY_EEEEENS4_13SM90_TMA_LOADENS4_14ComposedLayoutINS4_7SwizzleILi3ELi4ELi3EEENS4_18smem_ptr_flag_bitsILi8EEENSS_INS5_IJNSA_ILi8EEESG_EEENS5_IJSG_SB_EEEEEEEvNS4_8identityES11_S1B_vS1C_EENS_8epilogue10collective6detail29Sm90TmaWarpSpecializedAdapterINS1F_15DefaultEpilogueISI_SJ_SJ_NS1E_6thread17LinearCombinationISI_Li1EffLNS1J_9ScaleType4KindE0ELNS_15FloatRoundStyleE2ESI_EENS1_15EpilogueDefaultEEEEEvvEEEEvNT_6ParamsE,"a",@progbits
	.sectionflags	@""
	.align	4
.nv.constant0._ZN7cutlass13device_kernelINS_4gemm6kernel13GemmUniversalIN4cute5tupleIJiiiiEEENS1_10collective13CollectiveMmaINS1_37MainloopSm90TmaGmmaWarpSpecializedFP8ILi3ENS5_IJNS4_1CILi1EEESB_SB_EEENS1_35KernelTmaWarpSpecializedCooperativeEEENS5_IJNSA_ILi256EEESF_NSA_ILi128EEEEEENS_12float_e4m3_tENS5_IJlSB_lEEESI_SJ_NS4_8TiledMMAINS4_8MMA_AtomIJNS4_4SM904GMMA31MMA_64x256x32_F32E4M3E4M3_SS_TNILNSN_7ScaleInE1ELSP_1EEEEEENS4_6LayoutINS5_IJNSA_ILi2EEESB_SB_EEENS5_IJSB_NSA_ILi0EEESV_EEEEENS5_IJNS4_10UnderscoreESY_SY_EEEEENS4_13SM90_TMA_LOADENS4_14ComposedLayoutINS4_7SwizzleILi3ELi4ELi3EEENS4_18smem_ptr_flag_bitsILi8EEENSS_INS5_IJNSA_ILi8EEESG_EEENS5_IJSG_SB_EEEEEEEvNS4_8identityES11_S1B_vS1C_EENS_8epilogue10collective6detail29Sm90TmaWarpSpecializedAdapterINS1F_15DefaultEpilogueISI_SJ_SJ_NS1E_6thread17LinearCombinationISI_Li1EffLNS1J_9ScaleType4KindE0ELNS_15FloatRoundStyleE2ESI_EENS1_15EpilogueDefaultEEEEEvvEEEEvNT_6ParamsE:
	.zero		1664


//--------------------- SYMBOLS --------------------------

	.type		.nv.reservedSmem.offset0,@object
	.size		.nv.reservedSmem.offset0,0x4
